//
// Generated by NVIDIA NVVM Compiler
//
// Compiler Build ID: CL-36424714
// Cuda compilation tools, release 13.0, V13.0.88
// Based on NVVM 20.0.0
//

.version 9.0
.target sm_100
.address_size 64

	// .globl	metricCenter
.global .align 8 .b8 devResult[320];
// shrResult has been demoted

.visible .entry metricCenter(
	.param .u64 .ptr .align 1 metricCenter_param_0,
	.param .u32 metricCenter_param_1
)
{
	.reg .pred 	%p<54>;
	.reg .b32 	%r<62>;
	.reg .b64 	%rd<53>;
	.reg .b64 	%fd<166>;
	// demoted variable
	.shared .align 8 .b8 shrResult[4096];
	ld.param.u64 	%rd25, [metricCenter_param_0];
	ld.param.u32 	%r17, [metricCenter_param_1];
	cvta.to.global.u64 	%rd1, %rd25;
	mov.u32 	%r1, %ctaid.x;
	cvt.s64.s32 	%rd2, %r17;
	setp.ge.u32 	%p1, %r1, %r17;
	@%p1 bra 	$L__BB0_45;
	mov.u32 	%r19, %tid.x;
	cvt.u64.u32 	%rd46, %r1;
	mov.u32 	%r20, %nctaid.x;
	cvt.u64.u32 	%rd4, %r19;
	shl.b32 	%r21, %r19, 4;
	mov.u32 	%r22, shrResult;
	add.s32 	%r2, %r22, %r21;
	mul.wide.u32 	%rd26, %r1, 16;
	mov.u64 	%rd27, devResult;
	add.s64 	%rd5, %rd27, %rd26;
	cvt.u64.u32 	%rd6, %r20;
	not.b64 	%rd28, %rd4;
	add.s64 	%rd7, %rd28, %rd2;
	shr.u64 	%rd29, %rd7, 8;
	add.s64 	%rd30, %rd29, 1;
	and.b64  	%rd8, %rd30, 7;
	and.b64  	%rd9, %rd30, 3;
	mul.wide.u32 	%rd31, %r19, 16;
	add.s64 	%rd32, %rd31, %rd1;
	add.s64 	%rd10, %rd32, 16384;
	cvt.u32.u64 	%r23, %rd4;
$L__BB0_2:
	setp.ge.u32 	%p2, %r23, %r17;
	mov.f64 	%fd164, 0dBFF0000000000000;
	@%p2 bra 	$L__BB0_14;
	setp.lt.u64 	%p3, %rd7, 1792;
	shl.b64 	%rd33, %rd46, 4;
	add.s64 	%rd34, %rd1, %rd33;
	ld.global.f64 	%fd1, [%rd34];
	ld.global.f64 	%fd2, [%rd34+8];
	cvt.u32.u64 	%r4, %rd46;
	mov.f64 	%fd164, 0dBFF0000000000000;
	mov.u64 	%rd50, %rd4;
	@%p3 bra 	$L__BB0_6;
	shr.u64 	%rd35, %rd7, 8;
	add.s64 	%rd36, %rd35, 1;
	and.b64  	%rd48, %rd36, 144115188075855864;
	mov.f64 	%fd164, 0dBFF0000000000000;
	mov.u64 	%rd47, %rd10;
	mov.u64 	%rd50, %rd4;
$L__BB0_5:
	.pragma "nounroll";
	ld.global.f64 	%fd31, [%rd47+-16384];
	sub.f64 	%fd32, %fd1, %fd31;
	ld.global.f64 	%fd33, [%rd47+-16376];
	sub.f64 	%fd34, %fd2, %fd33;
	mul.f64 	%fd35, %fd34, %fd34;
	fma.rn.f64 	%fd36, %fd32, %fd32, %fd35;
	sqrt.rn.f64 	%fd37, %fd36;
	setp.gt.f64 	%p4, %fd37, %fd164;
	selp.f64 	%fd38, %fd37, %fd164, %p4;
	ld.global.f64 	%fd39, [%rd47+-12288];
	sub.f64 	%fd40, %fd1, %fd39;
	ld.global.f64 	%fd41, [%rd47+-12280];
	sub.f64 	%fd42, %fd2, %fd41;
	mul.f64 	%fd43, %fd42, %fd42;
	fma.rn.f64 	%fd44, %fd40, %fd40, %fd43;
	sqrt.rn.f64 	%fd45, %fd44;
	setp.gt.f64 	%p5, %fd45, %fd38;
	selp.f64 	%fd46, %fd45, %fd38, %p5;
	or.pred  	%p6, %p4, %p5;
	ld.global.f64 	%fd47, [%rd47+-8192];
	sub.f64 	%fd48, %fd1, %fd47;
	ld.global.f64 	%fd49, [%rd47+-8184];
	sub.f64 	%fd50, %fd2, %fd49;
	mul.f64 	%fd51, %fd50, %fd50;
	fma.rn.f64 	%fd52, %fd48, %fd48, %fd51;
	sqrt.rn.f64 	%fd53, %fd52;
	setp.gt.f64 	%p8, %fd53, %fd46;
	selp.f64 	%fd54, %fd53, %fd46, %p8;
	ld.global.f64 	%fd55, [%rd47+-4096];
	sub.f64 	%fd56, %fd1, %fd55;
	ld.global.f64 	%fd57, [%rd47+-4088];
	sub.f64 	%fd58, %fd2, %fd57;
	mul.f64 	%fd59, %fd58, %fd58;
	fma.rn.f64 	%fd60, %fd56, %fd56, %fd59;
	sqrt.rn.f64 	%fd61, %fd60;
	setp.gt.f64 	%p9, %fd61, %fd54;
	selp.f64 	%fd62, %fd61, %fd54, %p9;
	or.pred  	%p10, %p8, %p9;
	ld.global.f64 	%fd63, [%rd47];
	sub.f64 	%fd64, %fd1, %fd63;
	ld.global.f64 	%fd65, [%rd47+8];
	sub.f64 	%fd66, %fd2, %fd65;
	mul.f64 	%fd67, %fd66, %fd66;
	fma.rn.f64 	%fd68, %fd64, %fd64, %fd67;
	sqrt.rn.f64 	%fd69, %fd68;
	setp.gt.f64 	%p12, %fd69, %fd62;
	selp.f64 	%fd70, %fd69, %fd62, %p12;
	ld.global.f64 	%fd71, [%rd47+4096];
	sub.f64 	%fd72, %fd1, %fd71;
	ld.global.f64 	%fd73, [%rd47+4104];
	sub.f64 	%fd74, %fd2, %fd73;
	mul.f64 	%fd75, %fd74, %fd74;
	fma.rn.f64 	%fd76, %fd72, %fd72, %fd75;
	sqrt.rn.f64 	%fd77, %fd76;
	setp.gt.f64 	%p13, %fd77, %fd70;
	selp.f64 	%fd78, %fd77, %fd70, %p13;
	or.pred  	%p14, %p12, %p13;
	ld.global.f64 	%fd79, [%rd47+8192];
	sub.f64 	%fd80, %fd1, %fd79;
	ld.global.f64 	%fd81, [%rd47+8200];
	sub.f64 	%fd82, %fd2, %fd81;
	mul.f64 	%fd83, %fd82, %fd82;
	fma.rn.f64 	%fd84, %fd80, %fd80, %fd83;
	sqrt.rn.f64 	%fd85, %fd84;
	setp.gt.f64 	%p16, %fd85, %fd78;
	selp.f64 	%fd86, %fd85, %fd78, %p16;
	ld.global.f64 	%fd87, [%rd47+12288];
	sub.f64 	%fd88, %fd1, %fd87;
	ld.global.f64 	%fd89, [%rd47+12296];
	sub.f64 	%fd90, %fd2, %fd89;
	mul.f64 	%fd91, %fd90, %fd90;
	fma.rn.f64 	%fd92, %fd88, %fd88, %fd91;
	sqrt.rn.f64 	%fd93, %fd92;
	setp.gt.f64 	%p17, %fd93, %fd86;
	selp.f64 	%fd164, %fd93, %fd86, %p17;
	selp.b32 	%r25, %r4, %r61, %p6;
	selp.b32 	%r26, %r4, %r25, %p10;
	selp.b32 	%r27, %r4, %r26, %p14;
	selp.b32 	%r28, %r4, %r27, %p17;
	selp.b32 	%r61, %r4, %r28, %p16;
	add.s64 	%rd50, %rd50, 2048;
	add.s64 	%rd48, %rd48, -8;
	add.s64 	%rd47, %rd47, 32768;
	setp.ne.s64 	%p18, %rd48, 0;
	@%p18 bra 	$L__BB0_5;
$L__BB0_6:
	setp.eq.s64 	%p19, %rd8, 0;
	@%p19 bra 	$L__BB0_14;
	add.s64 	%rd37, %rd8, -1;
	setp.lt.u64 	%p20, %rd37, 3;
	@%p20 bra 	$L__BB0_9;
	shl.b64 	%rd38, %rd50, 4;
	add.s64 	%rd39, %rd1, %rd38;
	ld.global.f64 	%fd95, [%rd39];
	sub.f64 	%fd96, %fd1, %fd95;
	ld.global.f64 	%fd97, [%rd39+8];
	sub.f64 	%fd98, %fd2, %fd97;
	mul.f64 	%fd99, %fd98, %fd98;
	fma.rn.f64 	%fd100, %fd96, %fd96, %fd99;
	sqrt.rn.f64 	%fd101, %fd100;
	setp.gt.f64 	%p21, %fd101, %fd164;
	selp.f64 	%fd102, %fd101, %fd164, %p21;
	ld.global.f64 	%fd103, [%rd39+4096];
	sub.f64 	%fd104, %fd1, %fd103;
	ld.global.f64 	%fd105, [%rd39+4104];
	sub.f64 	%fd106, %fd2, %fd105;
	mul.f64 	%fd107, %fd106, %fd106;
	fma.rn.f64 	%fd108, %fd104, %fd104, %fd107;
	sqrt.rn.f64 	%fd109, %fd108;
	setp.gt.f64 	%p22, %fd109, %fd102;
	selp.f64 	%fd110, %fd109, %fd102, %p22;
	or.pred  	%p23, %p21, %p22;
	ld.global.f64 	%fd111, [%rd39+8192];
	sub.f64 	%fd112, %fd1, %fd111;
	ld.global.f64 	%fd113, [%rd39+8200];
	sub.f64 	%fd114, %fd2, %fd113;
	mul.f64 	%fd115, %fd114, %fd114;
	fma.rn.f64 	%fd116, %fd112, %fd112, %fd115;
	sqrt.rn.f64 	%fd117, %fd116;
	setp.gt.f64 	%p25, %fd117, %fd110;
	selp.f64 	%fd118, %fd117, %fd110, %p25;
	ld.global.f64 	%fd119, [%rd39+12288];
	sub.f64 	%fd120, %fd1, %fd119;
	ld.global.f64 	%fd121, [%rd39+12296];
	sub.f64 	%fd122, %fd2, %fd121;
	mul.f64 	%fd123, %fd122, %fd122;
	fma.rn.f64 	%fd124, %fd120, %fd120, %fd123;
	sqrt.rn.f64 	%fd125, %fd124;
	setp.gt.f64 	%p26, %fd125, %fd118;
	selp.f64 	%fd164, %fd125, %fd118, %p26;
	selp.b32 	%r30, %r4, %r61, %p23;
	selp.b32 	%r31, %r4, %r30, %p26;
	selp.b32 	%r61, %r4, %r31, %p25;
	add.s64 	%rd50, %rd50, 1024;
$L__BB0_9:
	setp.eq.s64 	%p27, %rd9, 0;
	@%p27 bra 	$L__BB0_14;
	and.b64  	%rd40, %rd7, 768;
	setp.eq.s64 	%p28, %rd40, 0;
	@%p28 bra 	$L__BB0_12;
	shl.b64 	%rd41, %rd50, 4;
	add.s64 	%rd42, %rd1, %rd41;
	ld.global.f64 	%fd127, [%rd42];
	sub.f64 	%fd128, %fd1, %fd127;
	ld.global.f64 	%fd129, [%rd42+8];
	sub.f64 	%fd130, %fd2, %fd129;
	mul.f64 	%fd131, %fd130, %fd130;
	fma.rn.f64 	%fd132, %fd128, %fd128, %fd131;
	sqrt.rn.f64 	%fd133, %fd132;
	setp.gt.f64 	%p29, %fd133, %fd164;
	selp.f64 	%fd134, %fd133, %fd164, %p29;
	ld.global.f64 	%fd135, [%rd42+4096];
	sub.f64 	%fd136, %fd1, %fd135;
	ld.global.f64 	%fd137, [%rd42+4104];
	sub.f64 	%fd138, %fd2, %fd137;
	mul.f64 	%fd139, %fd138, %fd138;
	fma.rn.f64 	%fd140, %fd136, %fd136, %fd139;
	sqrt.rn.f64 	%fd141, %fd140;
	setp.gt.f64 	%p30, %fd141, %fd134;
	selp.f64 	%fd164, %fd141, %fd134, %p30;
	selp.b32 	%r33, %r4, %r61, %p30;
	selp.b32 	%r61, %r4, %r33, %p29;
	add.s64 	%rd50, %rd50, 512;
$L__BB0_12:
	and.b64  	%rd43, %rd7, 256;
	setp.ne.s64 	%p31, %rd43, 0;
	@%p31 bra 	$L__BB0_14;
	shl.b64 	%rd44, %rd50, 4;
	add.s64 	%rd45, %rd1, %rd44;
	ld.global.f64 	%fd142, [%rd45];
	sub.f64 	%fd143, %fd1, %fd142;
	ld.global.f64 	%fd144, [%rd45+8];
	sub.f64 	%fd145, %fd2, %fd144;
	mul.f64 	%fd146, %fd145, %fd145;
	fma.rn.f64 	%fd147, %fd143, %fd143, %fd146;
	sqrt.rn.f64 	%fd148, %fd147;
	setp.gt.f64 	%p32, %fd148, %fd164;
	selp.f64 	%fd164, %fd148, %fd164, %p32;
	selp.b32 	%r61, %r4, %r61, %p32;
$L__BB0_14:
	cvt.u32.u64 	%r34, %rd4;
	setp.gt.u32 	%p33, %r34, 127;
	st.shared.f64 	[%r2], %fd164;
	st.shared.u32 	[%r2+8], %r61;
	bar.sync 	0;
	@%p33 bra 	$L__BB0_17;
	ld.shared.f64 	%fd149, [%r2];
	ld.shared.f64 	%fd15, [%r2+2048];
	setp.geu.f64 	%p34, %fd149, %fd15;
	@%p34 bra 	$L__BB0_17;
	st.shared.f64 	[%r2], %fd15;
	ld.shared.u32 	%r35, [%r2+2056];
	st.shared.u32 	[%r2+8], %r35;
$L__BB0_17:
	setp.gt.u32 	%p35, %r34, 63;
	bar.sync 	0;
	@%p35 bra 	$L__BB0_20;
	ld.shared.f64 	%fd150, [%r2];
	ld.shared.f64 	%fd16, [%r2+1024];
	setp.geu.f64 	%p36, %fd150, %fd16;
	@%p36 bra 	$L__BB0_20;
	st.shared.f64 	[%r2], %fd16;
	ld.shared.u32 	%r37, [%r2+1032];
	st.shared.u32 	[%r2+8], %r37;
$L__BB0_20:
	setp.gt.u32 	%p37, %r34, 31;
	bar.sync 	0;
	@%p37 bra 	$L__BB0_23;
	ld.shared.f64 	%fd151, [%r2];
	ld.shared.f64 	%fd17, [%r2+512];
	setp.geu.f64 	%p38, %fd151, %fd17;
	@%p38 bra 	$L__BB0_23;
	st.shared.f64 	[%r2], %fd17;
	ld.shared.u32 	%r39, [%r2+520];
	st.shared.u32 	[%r2+8], %r39;
$L__BB0_23:
	setp.gt.u32 	%p39, %r34, 15;
	bar.sync 	0;
	@%p39 bra 	$L__BB0_26;
	ld.shared.f64 	%fd152, [%r2];
	ld.shared.f64 	%fd18, [%r2+256];
	setp.geu.f64 	%p40, %fd152, %fd18;
	@%p40 bra 	$L__BB0_26;
	st.shared.f64 	[%r2], %fd18;
	ld.shared.u32 	%r41, [%r2+264];
	st.shared.u32 	[%r2+8], %r41;
$L__BB0_26:
	setp.gt.u32 	%p41, %r34, 7;
	bar.sync 	0;
	@%p41 bra 	$L__BB0_29;
	ld.shared.f64 	%fd153, [%r2];
	ld.shared.f64 	%fd19, [%r2+128];
	setp.geu.f64 	%p42, %fd153, %fd19;
	@%p42 bra 	$L__BB0_29;
	st.shared.f64 	[%r2], %fd19;
	ld.shared.u32 	%r43, [%r2+136];
	st.shared.u32 	[%r2+8], %r43;
$L__BB0_29:
	setp.gt.u32 	%p43, %r34, 3;
	bar.sync 	0;
	@%p43 bra 	$L__BB0_32;
	ld.shared.f64 	%fd154, [%r2];
	ld.shared.f64 	%fd20, [%r2+64];
	setp.geu.f64 	%p44, %fd154, %fd20;
	@%p44 bra 	$L__BB0_32;
	st.shared.f64 	[%r2], %fd20;
	ld.shared.u32 	%r45, [%r2+72];
	st.shared.u32 	[%r2+8], %r45;
$L__BB0_32:
	setp.gt.u32 	%p45, %r34, 1;
	bar.sync 	0;
	@%p45 bra 	$L__BB0_35;
	ld.shared.f64 	%fd155, [%r2];
	ld.shared.f64 	%fd21, [%r2+32];
	setp.geu.f64 	%p46, %fd155, %fd21;
	@%p46 bra 	$L__BB0_35;
	st.shared.f64 	[%r2], %fd21;
	ld.shared.u32 	%r47, [%r2+40];
	st.shared.u32 	[%r2+8], %r47;
$L__BB0_35:
	setp.ne.s32 	%p47, %r34, 0;
	bar.sync 	0;
	@%p47 bra 	$L__BB0_38;
	ld.shared.f64 	%fd156, [%r2];
	ld.shared.f64 	%fd22, [shrResult+16];
	setp.geu.f64 	%p48, %fd156, %fd22;
	@%p48 bra 	$L__BB0_38;
	st.shared.f64 	[%r2], %fd22;
	ld.shared.u32 	%r49, [shrResult+24];
	st.shared.u32 	[%r2+8], %r49;
$L__BB0_38:
	setp.ne.s32 	%p49, %r34, 0;
	bar.sync 	0;
	@%p49 bra 	$L__BB0_44;
	ld.global.f64 	%fd23, [%rd5];
	setp.neu.f64 	%p50, %fd23, 0dC059000000000000;
	@%p50 bra 	$L__BB0_42;
	ld.global.u32 	%r51, [%rd5+8];
	setp.ne.s32 	%p51, %r51, -1;
	@%p51 bra 	$L__BB0_42;
	ld.shared.f64 	%fd165, [shrResult];
	bra.uni 	$L__BB0_43;
$L__BB0_42:
	ld.shared.f64 	%fd165, [shrResult];
	setp.leu.f64 	%p52, %fd23, %fd165;
	@%p52 bra 	$L__BB0_44;
$L__BB0_43:
	st.global.f64 	[%rd5], %fd165;
	ld.shared.u32 	%r52, [shrResult+8];
	st.global.u32 	[%rd5+8], %r52;
$L__BB0_44:
	add.s64 	%rd46, %rd46, %rd6;
	setp.lt.u64 	%p53, %rd46, %rd2;
	@%p53 bra 	$L__BB0_2;
$L__BB0_45:
	ret;

}


// ===== COMPILED SASS (sm_100) =====

	.target	sm_100

	.elftype	@"ET_EXEC"


//--------------------- .note.nv.tkinfo           --------------------------
	.section	.note.nv.tkinfo,"",@"SHT_NOTE"
	.sectionflags	@"SHF_NOTE_NV_TKINFO"
	.tkinfo
        /*0018*/ 	.word	0x00000002
        /*0030*/ 	.string	""
        /*0030*/ 	.string	"ptxas"
        /*0030*/ 	.string	"Cuda compilation tools, release 13.0, V13.0.88"
        /*0030*/ 	.string	"Build cuda_13.0.r13.0/compiler.36424714_0"
        /*0030*/ 	.string	"-arch sm_100 -m 64 "



//--------------------- .note.nv.cuinfo           --------------------------
	.section	.note.nv.cuinfo,"",@"SHT_NOTE"
	.sectionflags	@"SHF_NOTE_NV_CUINFO"
        /*0018*/ 	.short	0x0002
        /*001a*/ 	.short	0x0064
        /*001c*/ 	.short	0x0082
	.zero		2


//--------------------- .nv.info                  --------------------------
	.section	.nv.info,"",@"SHT_CUDA_INFO"
	.align	4


	//----- nvinfo : EIATTR_REGCOUNT
	.align		4
        /*0000*/ 	.byte	0x04, 0x2f
        /*0002*/ 	.short	(.L_2 - .L_1)
	.align		4
.L_1:
        /*0004*/ 	.word	index@(metricCenter)
        /*0008*/ 	.word	0x00000032


	//----- nvinfo : EIATTR_FRAME_SIZE
	.align		4
.L_2:
        /*000c*/ 	.byte	0x04, 0x11
        /*000e*/ 	.short	(.L_4 - .L_3)
	.align		4
.L_3:
        /*0010*/ 	.word	index@($__internal_0_$__cuda_sm20_dsqrt_rn_f64_mediumpath_v1)
        /*0014*/ 	.word	0x00000000


	//----- nvinfo : EIATTR_FRAME_SIZE
	.align		4
.L_4:
        /*0018*/ 	.byte	0x04, 0x11
        /*001a*/ 	.short	(.L_6 - .L_5)
	.align		4
.L_5:
        /*001c*/ 	.word	index@(metricCenter)
        /*0020*/ 	.word	0x00000000


	//----- nvinfo : EIATTR_MIN_STACK_SIZE
	.align		4
.L_6:
        /*0024*/ 	.byte	0x04, 0x12
        /*0026*/ 	.short	(.L_8 - .L_7)
	.align		4
.L_7:
        /*0028*/ 	.word	index@(metricCenter)
        /*002c*/ 	.word	0x00000000
.L_8:


//--------------------- .nv.compat                --------------------------
	.section	.nv.compat,"",@"SHT_CUDA_COMPAT_INFO"
	.align	4
        /*0000*/ 	.byte	0x02, 0x09, 0x00, 0x00, 0x02, 0x02, 0x01, 0x00, 0x02, 0x05, 0x05, 0x00, 0x03, 0x07, 0x01, 0x01
        /*0010*/ 	.byte	0x02, 0x03, 0x00, 0x00, 0x02, 0x06, 0x01, 0x00, 0x04, 0x0b, 0x08, 0x00, 0x01, 0x00, 0x00, 0x00
        /*0020*/ 	.byte	0x00, 0x00, 0x00, 0x00


//--------------------- .nv.info.metricCenter     --------------------------
	.section	.nv.info.metricCenter,"",@"SHT_CUDA_INFO"
	.sectionflags	@""
	.align	4


	//----- nvinfo : EIATTR_CUDA_API_VERSION
	.align		4
        /*0000*/ 	.byte	0x04, 0x37
        /*0002*/ 	.short	(.L_10 - .L_9)
.L_9:
        /*0004*/ 	.word	0x00000082


	//----- nvinfo : EIATTR_KPARAM_INFO
	.align		4
.L_10:
        /*0008*/ 	.byte	0x04, 0x17
        /*000a*/ 	.short	(.L_12 - .L_11)
.L_11:
        /*000c*/ 	.word	0x00000000
        /*0010*/ 	.short	0x0001
        /*0012*/ 	.short	0x0008
        /*0014*/ 	.byte	0x00, 0xf0, 0x11, 0x00


	//----- nvinfo : EIATTR_KPARAM_INFO
	.align		4
.L_12:
        /*0018*/ 	.byte	0x04, 0x17
        /*001a*/ 	.short	(.L_14 - .L_13)
.L_13:
        /*001c*/ 	.word	0x00000000
        /*0020*/ 	.short	0x0000
        /*0022*/ 	.short	0x0000
        /*0024*/ 	.byte	0x00, 0xf5, 0x21, 0x00


	//----- nvinfo : EIATTR_SPARSE_MMA_MASK
	.align		4
.L_14:
        /*0028*/ 	.byte	0x03, 0x50
        /*002a*/ 	.short	0x0000


	//----- nvinfo : EIATTR_MAXREG_COUNT
	.align		4
        /*002c*/ 	.byte	0x03, 0x1b
        /*002e*/ 	.short	0x00ff


	//----- nvinfo : EIATTR_NUM_BARRIERS
	.align		4
        /*0030*/ 	.byte	0x02, 0x4c
        /*0032*/ 	.byte	0x01
	.zero		1


	//----- nvinfo : EIATTR_MERCURY_ISA_VERSION
	.align		4
        /*0034*/ 	.byte	0x03, 0x5f
        /*0036*/ 	.short	0x0101


	//----- nvinfo : EIATTR_VRC_CTA_INIT_COUNT
	.align		4
        /*0038*/ 	.byte	0x02, 0x4a
	.zero		1
	.zero		1


	//----- nvinfo : EIATTR_EXIT_INSTR_OFFSETS
	.align		4
        /*003c*/ 	.byte	0x04, 0x1c
        /*003e*/ 	.short	(.L_16 - .L_15)


	//   ....[0]....
.L_15:
        /*0040*/ 	.word	0x00000040


	//   ....[1]....
        /*0044*/ 	.word	0x00002e90


	//----- nvinfo : EIATTR_CRS_STACK_SIZE
	.align		4
.L_16:
        /*0048*/ 	.byte	0x04, 0x1e
        /*004a*/ 	.short	(.L_18 - .L_17)
.L_17:
        /*004c*/ 	.word	0x00000000


	//----- nvinfo : EIATTR_CBANK_PARAM_SIZE
	.align		4
.L_18:
        /*0050*/ 	.byte	0x03, 0x19
        /*0052*/ 	.short	0x000c


	//----- nvinfo : EIATTR_PARAM_CBANK
	.align		4
        /*0054*/ 	.byte	0x04, 0x0a
        /*0056*/ 	.short	(.L_20 - .L_19)
	.align		4
.L_19:
        /*0058*/ 	.word	index@(.nv.constant0.metricCenter)
        /*005c*/ 	.short	0x0380
        /*005e*/ 	.short	0x000c


	//----- nvinfo : EIATTR_SW_WAR
	.align		4
.L_20:
        /*0060*/ 	.byte	0x04, 0x36
        /*0062*/ 	.short	(.L_22 - .L_21)
.L_21:
        /*0064*/ 	.word	0x00000008
.L_22:


//--------------------- .nv.callgraph             --------------------------
	.section	.nv.callgraph,"",@"SHT_CUDA_CALLGRAPH"
	.align	4
	.sectionentsize	8
	.align		4
        /*0000*/ 	.word	0x00000000
	.align		4
        /*0004*/ 	.word	0xffffffff
	.align		4
        /*0008*/ 	.word	0x00000000
	.align		4
        /*000c*/ 	.word	0xfffffffe
	.align		4
        /*0010*/ 	.word	0x00000000
	.align		4
        /*0014*/ 	.word	0xfffffffd
	.align		4
        /*0018*/ 	.word	0x00000000
	.align		4
        /*001c*/ 	.word	0xfffffffc


//--------------------- .nv.constant4             --------------------------
	.section	.nv.constant4,"a",@progbits
	.align	8
	.align		8
.nv.constant4:
        /*0000*/ 	.dword	devResult


//--------------------- .text.metricCenter        --------------------------
	.section	.text.metricCenter,"ax",@progbits
	.align	128
        .global         metricCenter
        .type           metricCenter,@function
        .size           metricCenter,(.L_x_65 - metricCenter)
        .other          metricCenter,@"STO_CUDA_ENTRY STV_DEFAULT"
metricCenter:
.text.metricCenter:
[----:B------:R-:W-:Y:S01]  /*0000*/  LDC R1, c[0x0][0x37c] ;  /* 0x0000df00ff017b82 */ /* 0x000fe20000000800 */
[----:B------:R-:W0:Y:S07]  /*0010*/  S2R R9, SR_CTAID.X ;  /* 0x0000000000097919 */ /* 0x000e2e0000002500 */
[----:B------:R-:W0:Y:S02]  /*0020*/  LDC R15, c[0x0][0x388] ;  /* 0x0000e200ff0f7b82 */ /* 0x000e240000000800 */
[----:B0-----:R-:W-:-:S13]  /*0030*/  ISETP.GE.U32.AND P0, PT, R9, R15, PT ;  /* 0x0000000f0900720c */ /* 0x001fda0003f06070 */
[----:B------:R-:W-:Y:S05]  /*0040*/  @P0 EXIT ;  /* 0x000000000000094d */ /* 0x000fea0003800000 */
[----:B------:R-:W0:Y:S01]  /*0050*/  S2R R32, SR_TID.X ;  /* 0x0000000000207919 */ /* 0x000e220000002100 */
[----:B------:R-:W1:Y:S01]  /*0060*/  LDC.64 R2, c[0x0][0x380] ;  /* 0x0000e000ff027b82 */ /* 0x000e620000000a00 */
[----:B------:R-:W-:Y:S01]  /*0070*/  UMOV UR4, 0x400 ;  /* 0x0000040000047882 */ /* 0x000fe20000000000 */
[----:B------:R-:W-:Y:S01]  /*0080*/  IMAD.MOV.U32 R8, RZ, RZ, RZ ;  /* 0x000000ffff087224 */ /* 0x000fe200078e00ff */
[----:B------:R-:W2:Y:S01]  /*0090*/  LDCU UR6, c[0x0][0x370] ;  /* 0x00006e00ff0677ac */ /* 0x000ea20008000800 */
[----:B------:R-:W3:Y:S04]  /*00a0*/  LDCU.64 UR8, c[0x0][0x358] ;  /* 0x00006b00ff0877ac */ /* 0x000ee80008000a00 */
[----:B------:R-:W4:Y:S08]  /*00b0*/  S2UR UR5, SR_CgaCtaId ;  /* 0x00000000000579c3 */ /* 0x000f300000008800 */
[----:B------:R-:W5:Y:S01]  /*00c0*/  LDC.64 R16, c[0x4][RZ] ;  /* 0x01000000ff107b82 */ /* 0x000f620000000a00 */
[----:B0-----:R-:W-:Y:S01]  /*00d0*/  LOP3.LUT R14, RZ, R32, RZ, 0x33, !PT ;  /* 0x00000020ff0e7212 */ /* 0x001fe200078e33ff */
[----:B-1----:R-:W-:Y:S01]  /*00e0*/  IMAD.WIDE.U32 R2, R32, 0x10, R2 ;  /* 0x0000001020027825 */ /* 0x002fe200078e0002 */
[----:B----4-:R-:W-:-:S02]  /*00f0*/  ULEA UR4, UR5, UR4, 0x18 ;  /* 0x0000000405047291 */ /* 0x010fc4000f8ec0ff */
[----:B------:R-:W-:Y:S02]  /*0100*/  IADD3 R14, P0, PT, R14, R15, RZ ;  /* 0x0000000f0e0e7210 */ /* 0x000fe40007f1e0ff */
[----:B------:R-:W-:Y:S02]  /*0110*/  SHF.R.S32.HI R15, RZ, 0x1f, R15 ;  /* 0x0000001fff0f7819 */ /* 0x000fe4000001140f */
[----:B------:R-:W-:Y:S01]  /*0120*/  LEA R7, R32, UR4, 0x4 ;  /* 0x0000000420077c11 */ /* 0x000fe2000f8e20ff */
[----:B-----5:R-:W-:Y:S01]  /*0130*/  IMAD.WIDE.U32 R16, R9, 0x10, R16 ;  /* 0x0000001009107825 */ /* 0x020fe200078e0010 */
[----:B------:R-:W-:Y:S02]  /*0140*/  IADD3.X R13, PT, PT, R15, -0x1, RZ, P0, !PT ;  /* 0xffffffff0f0d7810 */ /* 0x000fe400007fe4ff */
[----:B------:R-:W-:Y:S02]  /*0150*/  IADD3 R12, P0, PT, R2, 0x4000, RZ ;  /* 0x00004000020c7810 */ /* 0x000fe40007f1e0ff */
[----:B------:R-:W-:-:S03]  /*0160*/  SHF.R.U64 R10, R14, 0x8, R13 ;  /* 0x000000080e0a7819 */ /* 0x000fc6000000120d */
[----:B------:R-:W-:Y:S02]  /*0170*/  IMAD.X R11, RZ, RZ, R3, P0 ;  /* 0x000000ffff0b7224 */ /* 0x000fe400000e0603 */
[----:B------:R-:W-:-:S05]  /*0180*/  VIADD R10, R10, 0x1 ;  /* 0x000000010a0a7836 */ /* 0x000fca0000000000 */
[----:B--23--:R-:W-:-:S07]  /*0190*/  LOP3.LUT R6, R10, 0x7, RZ, 0xc0, !PT ;  /* 0x000000070a067812 */ /* 0x00cfce00078ec0ff */
.L_x_59:
[----:B0-----:R-:W0:Y:S01]  /*01a0*/  LDCU UR4, c[0x0][0x388] ;  /* 0x00007100ff0477ac */ /* 0x001e220008000800 */
[----:B------:R-:W-:Y:S01]  /*01b0*/  BSSY.RECONVERGENT B0, `(.L_x_0) ;  /* 0x0000253000007945 */ /* 0x000fe20003800200 */
[----:B------:R-:W-:Y:S02]  /*01c0*/  IMAD.MOV.U32 R28, RZ, RZ, 0x0 ;  /* 0x00000000ff1c7424 */ /* 0x000fe400078e00ff */
[----:B------:R-:W-:Y:S01]  /*01d0*/  IMAD.MOV.U32 R29, RZ, RZ, -0x40100000 ;  /* 0xbff00000ff1d7424 */ /* 0x000fe200078e00ff */
[----:B0-----:R-:W-:-:S13]  /*01e0*/  ISETP.GE.U32.AND P0, PT, R32, UR4, PT ;  /* 0x0000000420007c0c */ /* 0x001fda000bf06070 */
[----:B--2345:R-:W-:Y:S05]  /*01f0*/  @P0 BRA `(.L_x_1) ;  /* 0x0000002400380947 */ /* 0x03cfea0003800000 */
[----:B------:R-:W0:Y:S02]  /*0200*/  LDC.64 R2, c[0x0][0x380] ;  /* 0x0000e000ff027b82 */ /* 0x000e240000000a00 */
[----:B0-----:R-:W-:-:S04]  /*0210*/  LEA R2, P0, R9, R2, 0x4 ;  /* 0x0000000209027211 */ /* 0x001fc800078020ff */
[----:B------:R-:W-:-:S05]  /*0220*/  LEA.HI.X R3, R9, R3, R8, 0x4, P0 ;  /* 0x0000000309037211 */ /* 0x000fca00000f2408 */
[----:B------:R0:W5:Y:S04]  /*0230*/  LDG.E.64 R18, desc[UR8][R2.64] ;  /* 0x0000000802127981 */ /* 0x000168000c1e1b00 */
[----:B------:R0:W5:Y:S01]  /*0240*/  LDG.E.64 R20, desc[UR8][R2.64+0x8] ;  /* 0x0000080802147981 */ /* 0x000162000c1e1b00 */
[----:B------:R-:W-:Y:S01]  /*0250*/  ISETP.GE.U32.AND P0, PT, R14, 0x700, PT ;  /* 0x000007000e00780c */ /* 0x000fe20003f06070 */
[----:B------:R-:W-:Y:S01]  /*0260*/  BSSY.RECONVERGENT B2, `(.L_x_2) ;  /* 0x0000133000027945 */ /* 0x000fe20003800200 */
[----:B------:R-:W-:Y:S02]  /*0270*/  HFMA2 R4, -RZ, RZ, 0, 0 ;  /* 0x00000000ff047431 */ /* 0x000fe400000001ff */
[----:B------:R-:W-:Y:S01]  /*0280*/  IMAD.MOV.U32 R5, RZ, RZ, R32 ;  /* 0x000000ffff057224 */ /* 0x000fe200078e0020 */
[----:B------:R-:W-:Y:S01]  /*0290*/  ISETP.GE.U32.AND.EX P0, PT, R13, RZ, PT, P0 ;  /* 0x000000ff0d00720c */ /* 0x000fe20003f06100 */
[----:B------:R-:W-:-:S02]  /*02a0*/  IMAD.MOV.U32 R28, RZ, RZ, 0x0 ;  /* 0x00000000ff1c7424 */ /* 0x000fc400078e00ff */
[----:B------:R-:W-:-:S10]  /*02b0*/  IMAD.MOV.U32 R29, RZ, RZ, -0x40100000 ;  /* 0xbff00000ff1d7424 */ /* 0x000fd400078e00ff */
[----:B0-----:R-:W-:Y:S05]  /*02c0*/  @!P0 BRA `(.L_x_3) ;  /* 0x0000001000b08947 */ /* 0x001fea0003800000 */
[----:B------:R-:W-:Y:S01]  /*02d0*/  SHF.R.U64 R10, R14, 0x8, R13 ;  /* 0x000000080e0a7819 */ /* 0x000fe2000000120d */
[----:B------:R-:W-:Y:S01]  /*02e0*/  IMAD.MOV.U32 R22, RZ, RZ, R12 ;  /* 0x000000ffff167224 */ /* 0x000fe200078e000c */
[----:B------:R-:W-:Y:S01]  /*02f0*/  MOV R28, 0x0 ;  /* 0x00000000001c7802 */ /* 0x000fe20000000f00 */
[----:B------:R-:W-:Y:S01]  /*0300*/  IMAD.MOV.U32 R23, RZ, RZ, R11 ;  /* 0x000000ffff177224 */ /* 0x000fe200078e000b */
[----:B------:R-:W-:Y:S01]  /*0310*/  IADD3 R10, P0, PT, R10, 0x1, RZ ;  /* 0x000000010a0a7810 */ /* 0x000fe20007f1e0ff */
[----:B------:R-:W-:Y:S02]  /*0320*/  IMAD.MOV.U32 R5, RZ, RZ, R32 ;  /* 0x000000ffff057224 */ /* 0x000fe400078e0020 */
[----:B------:R-:W-:Y:S01]  /*0330*/  IMAD.MOV.U32 R4, RZ, RZ, RZ ;  /* 0x000000ffff047224 */ /* 0x000fe200078e00ff */
[----:B------:R-:W-:Y:S01]  /*0340*/  LEA.HI.X R2, R13, RZ, RZ, 0x18, P0 ;  /* 0x000000ff0d027211 */ /* 0x000fe200000fc4ff */
[----:B------:R-:W-:Y:S01]  /*0350*/  IMAD.MOV.U32 R29, RZ, RZ, -0x40100000 ;  /* 0xbff00000ff1d7424 */ /* 0x000fe200078e00ff */
[----:B------:R-:W-:-:S02]  /*0360*/  LOP3.LUT R3, R10, 0xfffffff8, RZ, 0xc0, !PT ;  /* 0xfffffff80a037812 */ /* 0x000fc400078ec0ff */
[----:B------:R-:W-:-:S07]  /*0370*/  LOP3.LUT R2, R2, 0x1ffffff, RZ, 0xc0, !PT ;  /* 0x01ffffff02027812 */ /* 0x000fce00078ec0ff */
.L_x_20:
[----:B------:R-:W2:Y:S04]  /*0380*/  LDG.E.64 R42, desc[UR8][R22.64+-0x3ff8] ;  /* 0xffc00808162a7981 */ /* 0x000ea8000c1e1b00 */
[----:B------:R-:W3:Y:S01]  /*0390*/  LDG.E.64 R24, desc[UR8][R22.64+-0x4000] ;  /* 0xffc0000816187981 */ /* 0x000ee2000c1e1b00 */
[----:B------:R-:W-:Y:S01]  /*03a0*/  BSSY.RECONVERGENT B3, `(.L_x_4) ;  /* 0x000001c000037945 */ /* 0x000fe20003800200 */
[----:B--2--5:R-:W-:Y:S02]  /*03b0*/  DADD R42, R20, -R42 ;  /* 0x00000000142a7229 */ /* 0x024fe4000000082a */
[----:B---3--:R-:W-:-:S06]  /*03c0*/  DADD R24, R18, -R24 ;  /* 0x0000000012187229 */ /* 0x008fcc0000000818 */
[----:B------:R-:W-:-:S08]  /*03d0*/  DMUL R42, R42, R42 ;  /* 0x0000002a2a2a7228 */ /* 0x000fd00000000000 */
[----:B------:R-:W-:Y:S01]  /*03e0*/  DFMA R42, R24, R24, R42 ;  /* 0x00000018182a722b */ /* 0x000fe2000000002a */
[----:B------:R-:W-:Y:S02]  /*03f0*/  IMAD.MOV.U32 R24, RZ, RZ, 0x0 ;  /* 0x00000000ff187424 */ /* 0x000fe400078e00ff */
[----:B------:R-:W-:-:S03]  /*0400*/  IMAD.MOV.U32 R25, RZ, RZ, 0x3fd80000 ;  /* 0x3fd80000ff197424 */ /* 0x000fc600078e00ff */
[----:B------:R-:W0:Y:S04]  /*0410*/  MUFU.RSQ64H R31, R43 ;  /* 0x0000002b001f7308 */ /* 0x000e280000001c00 */
[----:B------:R-:W-:-:S05]  /*0420*/  VIADD R30, R43, 0xfcb00000 ;  /* 0xfcb000002b1e7836 */ /* 0x000fca0000000000 */
[----:B------:R-:W-:Y:S01]  /*0430*/  ISETP.GE.U32.AND P0, PT, R30, 0x7ca00000, PT ;  /* 0x7ca000001e00780c */ /* 0x000fe20003f06070 */
[----:B0-----:R-:W-:-:S08]  /*0440*/  DMUL R26, R30, R30 ;  /* 0x0000001e1e1a7228 */ /* 0x001fd00000000000 */
[----:B------:R-:W-:-:S08]  /*0450*/  DFMA R26, R42, -R26, 1 ;  /* 0x3ff000002a1a742b */ /* 0x000fd0000000081a */
[----:B------:R-:W-:Y:S02]  /*0460*/  DFMA R24, R26, R24, 0.5 ;  /* 0x3fe000001a18742b */ /* 0x000fe40000000018 */
[----:B------:R-:W-:-:S08]  /*0470*/  DMUL R34, R30, R26 ;  /* 0x0000001a1e227228 */ /* 0x000fd00000000000 */
[----:B------:R-:W-:-:S08]  /*0480*/  DFMA R34, R24, R34, R30 ;  /* 0x000000221822722b */ /* 0x000fd0000000001e */
[----:B------:R-:W-:Y:S02]  /*0490*/  DMUL R38, R42, R34 ;  /* 0x000000222a267228 */ /* 0x000fe40000000000 */
[----:B------:R-:W-:Y:S02]  /*04a0*/  VIADD R25, R35, 0xfff00000 ;  /* 0xfff0000023197836 */ /* 0x000fe40000000000 */
[----:B------:R-:W-:-:S04]  /*04b0*/  IMAD.MOV.U32 R24, RZ, RZ, R34 ;  /* 0x000000ffff187224 */ /* 0x000fc800078e0022 */
[----:B------:R-:W-:-:S08]  /*04c0*/  DFMA R36, R38, -R38, R42 ;  /* 0x800000262624722b */ /* 0x000fd0000000002a */
[----:B------:R-:W-:Y:S01]  /*04d0*/  DFMA R26, R36, R24, R38 ;  /* 0x00000018241a722b */ /* 0x000fe20000000026 */
[----:B------:R-:W-:Y:S10]  /*04e0*/  @!P0 BRA `(.L_x_5) ;  /* 0x00000000001c8947 */ /* 0x000ff40003800000 */
[----:B------:R-:W-:Y:S01]  /*04f0*/  MOV R0, R34 ;  /* 0x0000002200007202 */ /* 0x000fe20000000f00 */
[----:B------:R-:W-:Y:S01]  /*0500*/  IMAD.MOV.U32 R31, RZ, RZ, R43 ;  /* 0x000000ffff1f7224 */ /* 0x000fe200078e002b */
[----:B------:R-:W-:Y:S01]  /*0510*/  MOV R34, 0x540 ;  /* 0x0000054000227802 */ /* 0x000fe20000000f00 */
[----:B------:R-:W-:-:S07]  /*0520*/  IMAD.MOV.U32 R33, RZ, RZ, R25 ;  /* 0x000000ffff217224 */ /* 0x000fce00078e0019 */
[----:B------:R-:W-:Y:S05]  /*0530*/  CALL.REL.NOINC `($__internal_0_$__cuda_sm20_dsqrt_rn_f64_mediumpath_v1) ;  /* 0x0000002800587944 */ /* 0x000fea0003c00000 */
[----:B------:R-:W-:Y:S02]  /*0540*/  IMAD.MOV.U32 R26, RZ, RZ, R30 ;  /* 0x000000ffff1a7224 */ /* 0x000fe400078e001e */
[----:B------:R-:W-:-:S07]  /*0550*/  IMAD.MOV.U32 R27, RZ, RZ, R31 ;  /* 0x000000ffff1b7224 */ /* 0x000fce00078e001f */
.L_x_5:
[----:B------:R-:W-:Y:S05]  /*0560*/  BSYNC.RECONVERGENT B3 ;  /* 0x0000000000037941 */ /* 0x000fea0003800200 */
.L_x_4:
[----:B------:R-:W2:Y:S04]  /*0570*/  LDG.E.64 R42, desc[UR8][R22.64+-0x2ff8] ;  /* 0xffd00808162a7981 */ /* 0x000ea8000c1e1b00 */
[----:B------:R-:W3:Y:S01]  /*0580*/  LDG.E.64 R24, desc[UR8][R22.64+-0x3000] ;  /* 0xffd0000816187981 */ /* 0x000ee2000c1e1b00 */
[----:B------:R-:W-:Y:S01]  /*0590*/  DSETP.GT.AND P0, PT, R26, R28, PT ;  /* 0x0000001c1a00722a */ /* 0x000fe20003f04000 */
[----:B------:R-:W-:Y:S01]  /*05a0*/  BSSY.RECONVERGENT B3, `(.L_x_6) ;  /* 0x000001e000037945 */ /* 0x000fe20003800200 */
[----:B--2---:R-:W-:Y:S02]  /*05b0*/  DADD R42, R20, -R42 ;  /* 0x00000000142a7229 */ /* 0x004fe4000000082a */
[----:B---3--:R-:W-:-:S06]  /*05c0*/  DADD R24, R18, -R24 ;  /* 0x0000000012187229 */ /* 0x008fcc0000000818 */
[----:B------:R-:W-:-:S08]  /*05d0*/  DMUL R42, R42, R42 ;  /* 0x0000002a2a2a7228 */ /* 0x000fd00000000000 */
[----:B------:R-:W-:Y:S01]  /*05e0*/  DFMA R42, R24, R24, R42 ;  /* 0x00000018182a722b */ /* 0x000fe2000000002a */
[----:B------:R-:W-:Y:S01]  /*05f0*/  IMAD.MOV.U32 R24, RZ, RZ, 0x0 ;  /* 0x00000000ff187424 */ /* 0x000fe200078e00ff */
[----:B------:R-:W-:-:S04]  /*0600*/  MOV R25, 0x3fd80000 ;  /* 0x3fd8000000197802 */ /* 0x000fc80000000f00 */
[----:B------:R-:W0:Y:S04]  /*0610*/  MUFU.RSQ64H R31, R43 ;  /* 0x0000002b001f7308 */ /* 0x000e280000001c00 */
[----:B------:R-:W-:-:S05]  /*0620*/  VIADD R30, R43, 0xfcb00000 ;  /* 0xfcb000002b1e7836 */ /* 0x000fca0000000000 */
[----:B------:R-:W-:Y:S01]  /*0630*/  ISETP.GE.U32.AND P1, PT, R30, 0x7ca00000, PT ;  /* 0x7ca000001e00780c */ /* 0x000fe20003f26070 */
[----:B0-----:R-:W-:-:S08]  /*0640*/  DMUL R34, R30, R30 ;  /* 0x0000001e1e227228 */ /* 0x001fd00000000000 */
[----:B------:R-:W-:-:S08]  /*0650*/  DFMA R34, R42, -R34, 1 ;  /* 0x3ff000002a22742b */ /* 0x000fd00000000822 */
[----:B------:R-:W-:Y:S02]  /*0660*/  DFMA R24, R34, R24, 0.5 ;  /* 0x3fe000002218742b */ /* 0x000fe40000000018 */
[----:B------:R-:W-:-:S08]  /*0670*/  DMUL R46, R30, R34 ;  /* 0x000000221e2e7228 */ /* 0x000fd00000000000 */
[----:B------:R-:W-:Y:S01]  /*0680*/  DFMA R46, R24, R46, R30 ;  /* 0x0000002e182e722b */ /* 0x000fe2000000001e */
[----:B------:R-:W-:Y:S02]  /*0690*/  FSEL R24, R26, R28, P0 ;  /* 0x0000001c1a187208 */ /* 0x000fe40000000000 */
[----:B------:R-:W-:-:S05]  /*06a0*/  FSEL R25, R27, R29, P0 ;  /* 0x0000001d1b197208 */ /* 0x000fca0000000000 */
[----:B------:R-:W-:Y:S02]  /*06b0*/  DMUL R38, R42, R46 ;  /* 0x0000002e2a267228 */ /* 0x000fe40000000000 */
[----:B------:R-:W-:Y:S02]  /*06c0*/  VIADD R35, R47, 0xfff00000 ;  /* 0xfff000002f237836 */ /* 0x000fe40000000000 */
[----:B------:R-:W-:-:S04]  /*06d0*/  IMAD.MOV.U32 R34, RZ, RZ, R46 ;  /* 0x000000ffff227224 */ /* 0x000fc800078e002e */
[----:B------:R-:W-:-:S08]  /*06e0*/  DFMA R36, R38, -R38, R42 ;  /* 0x800000262624722b */ /* 0x000fd0000000002a */
[----:B------:R-:W-:Y:S01]  /*06f0*/  DFMA R44, R36, R34, R38 ;  /* 0x00000022242c722b */ /* 0x000fe20000000026 */
[----:B------:R-:W-:Y:S10]  /*0700*/  @!P1 BRA `(.L_x_7) ;  /* 0x00000000001c9947 */ /* 0x000ff40003800000 */
[----:B------:R-:W-:Y:S01]  /*0710*/  IMAD.MOV.U32 R0, RZ, RZ, R46 ;  /* 0x000000ffff007224 */ /* 0x000fe200078e002e */
[----:B------:R-:W-:Y:S01]  /*0720*/  MOV R34, 0x760 ;  /* 0x0000076000227802 */ /* 0x000fe20000000f00 */
[----:B------:R-:W-:Y:S02]  /*0730*/  IMAD.MOV.U32 R31, RZ, RZ, R43 ;  /* 0x000000ffff1f7224 */ /* 0x000fe400078e002b */
[----:B------:R-:W-:-:S07]  /*0740*/  IMAD.MOV.U32 R33, RZ, RZ, R35 ;  /* 0x000000ffff217224 */ /* 0x000fce00078e0023 */
[----:B------:R-:W-:Y:S05]  /*0750*/  CALL.REL.NOINC `($__internal_0_$__cuda_sm20_dsqrt_rn_f64_mediumpath_v1) ;  /* 0x0000002400d07944 */ /* 0x000fea0003c00000 */
[----:B------:R-:W-:Y:S01]  /*0760*/  IMAD.MOV.U32 R44, RZ, RZ, R30 ;  /* 0x000000ffff2c7224 */ /* 0x000fe200078e001e */
[----:B------:R-:W-:-:S07]  /*0770*/  MOV R45, R31 ;  /* 0x0000001f002d7202 */ /* 0x000fce0000000f00 */
.L_x_7:
[----:B------:R-:W-:Y:S05]  /*0780*/  BSYNC.RECONVERGENT B3 ;  /* 0x0000000000037941 */ /* 0x000fea0003800200 */
.L_x_6:
[----:B------:R-:W2:Y:S04]  /*0790*/  LDG.E.64 R42, desc[UR8][R22.64+-0x1ff8] ;  /* 0xffe00808162a7981 */ /* 0x000ea8000c1e1b00 */
[----:B------:R-:W3:Y:S01]  /*07a0*/  LDG.E.64 R30, desc[UR8][R22.64+-0x2000] ;  /* 0xffe00008161e7981 */ /* 0x000ee2000c1e1b00 */
[----:B------:R-:W-:Y:S01]  /*07b0*/  IMAD.MOV.U32 R34, RZ, RZ, 0x0 ;  /* 0x00000000ff227424 */ /* 0x000fe200078e00ff */
[----:B------:R-:W-:Y:S01]  /*07c0*/  DSETP.GT.AND P1, PT, R44, R24, PT ;  /* 0x000000182c00722a */ /* 0x000fe20003f24000 */
[----:B------:R-:W-:Y:S01]  /*07d0*/  IMAD.MOV.U32 R35, RZ, RZ, 0x3fd80000 ;  /* 0x3fd80000ff237424 */ /* 0x000fe200078e00ff */
[----:B------:R-:W-:Y:S04]  /*07e0*/  BSSY.RECONVERGENT B3, `(.L_x_8) ;  /* 0x000001d000037945 */ /* 0x000fe80003800200 */
[----:B------:R-:W-:Y:S01]  /*07f0*/  DSETP.GT.OR P0, PT, R26, R28, P1 ;  /* 0x0000001c1a00722a */ /* 0x000fe20000f04400 */
[----:B------:R-:W-:-:S02]  /*0800*/  FSEL R24, R44, R24, P1 ;  /* 0x000000182c187208 */ /* 0x000fc40000800000 */
[----:B------:R-:W-:Y:S01]  /*0810*/  FSEL R25, R45, R25, P1 ;  /* 0x000000192d197208 */ /* 0x000fe20000800000 */
[----:B--2---:R-:W-:Y:S02]  /*0820*/  DADD R42, R20, -R42 ;  /* 0x00000000142a7229 */ /* 0x004fe4000000082a */
[----:B---3--:R-:W-:-:S06]  /*0830*/  DADD R30, R18, -R30 ;  /* 0x00000000121e7229 */ /* 0x008fcc000000081e */
[----:B------:R-:W-:-:S08]  /*0840*/  DMUL R42, R42, R42 ;  /* 0x0000002a2a2a7228 */ /* 0x000fd00000000000 */
[----:B------:R-:W-:-:S06]  /*0850*/  DFMA R42, R30, R30, R42 ;  /* 0x0000001e1e2a722b */ /* 0x000fcc000000002a */
        /* <DEDUP_REMOVED lines=14> */
[----:B------:R-:W-:Y:S01]  /*0940*/  IMAD.MOV.U32 R0, RZ, RZ, R34 ;  /* 0x000000ffff007224 */ /* 0x000fe200078e0022 */
[----:B------:R-:W-:Y:S01]  /*0950*/  MOV R31, R43 ;  /* 0x0000002b001f7202 */ /* 0x000fe20000000f00 */
[----:B------:R-:W-:Y:S01]  /*0960*/  IMAD.MOV.U32 R33, RZ, RZ, R27 ;  /* 0x000000ffff217224 */ /* 0x000fe200078e001b */
[----:B------:R-:W-:-:S07]  /*0970*/  MOV R34, 0x990 ;  /* 0x0000099000227802 */ /* 0x000fce0000000f00 */
[----:B------:R-:W-:Y:S05]  /*0980*/  CALL.REL.NOINC `($__internal_0_$__cuda_sm20_dsqrt_rn_f64_mediumpath_v1) ;  /* 0x0000002400447944 */ /* 0x000fea0003c00000 */
[----:B------:R-:W-:Y:S02]  /*0990*/  IMAD.MOV.U32 R28, RZ, RZ, R30 ;  /* 0x000000ffff1c7224 */ /* 0x000fe400078e001e */
[----:B------:R-:W-:-:S07]  /*09a0*/  IMAD.MOV.U32 R29, RZ, RZ, R31 ;  /* 0x000000ffff1d7224 */ /* 0x000fce00078e001f */
.L_x_9:
[----:B------:R-:W-:Y:S05]  /*09b0*/  BSYNC.RECONVERGENT B3 ;  /* 0x0000000000037941 */ /* 0x000fea0003800200 */
.L_x_8:
        /* <DEDUP_REMOVED lines=21> */
[----:B------:R-:W-:Y:S01]  /*0b10*/  IADD3 R35, PT, PT, R47, -0x100000, RZ ;  /* 0xfff000002f237810 */ /* 0x000fe20007ffe0ff */
[----:B------:R-:W-:-:S05]  /*0b20*/  IMAD.MOV.U32 R34, RZ, RZ, R46 ;  /* 0x000000ffff227224 */ /* 0x000fca00078e002e */
        /* <DEDUP_REMOVED lines=8> */
[----:B------:R-:W-:Y:S02]  /*0bb0*/  IMAD.MOV.U32 R44, RZ, RZ, R30 ;  /* 0x000000ffff2c7224 */ /* 0x000fe400078e001e */
[----:B------:R-:W-:-:S07]  /*0bc0*/  IMAD.MOV.U32 R45, RZ, RZ, R31 ;  /* 0x000000ffff2d7224 */ /* 0x000fce00078e001f */
.L_x_11:
[----:B------:R-:W-:Y:S05]  /*0bd0*/  BSYNC.RECONVERGENT B3 ;  /* 0x0000000000037941 */ /* 0x000fea0003800200 */
.L_x_10:
        /* <DEDUP_REMOVED lines=14> */
[----:B------:R-:W-:-:S04]  /*0cc0*/  IADD3 R30, PT, PT, R43, -0x3500000, RZ ;  /* 0xfcb000002b1e7810 */ /* 0x000fc80007ffe0ff */
[----:B------:R-:W-:Y:S02]  /*0cd0*/  ISETP.GE.U32.AND P3, PT, R30, 0x7ca00000, PT ;  /* 0x7ca000001e00780c */ /* 0x000fe40003f66070 */
        /* <DEDUP_REMOVED lines=18> */
.L_x_13:
[----:B------:R-:W-:Y:S05]  /*0e00*/  BSYNC.RECONVERGENT B3 ;  /* 0x0000000000037941 */ /* 0x000fea0003800200 */
.L_x_12:
        /* <DEDUP_REMOVED lines=21> */
[----:B------:R-:W-:Y:S01]  /*0f60*/  VIADD R35, R47, 0xfff00000 ;  /* 0xfff000002f237836 */ /* 0x000fe20000000000 */
[----:B------:R-:W-:-:S05]  /*0f70*/  MOV R34, R46 ;  /* 0x0000002e00227202 */ /* 0x000fca0000000f00 */
        /* <DEDUP_REMOVED lines=10> */
.L_x_15:
[----:B------:R-:W-:Y:S05]  /*1020*/  BSYNC.RECONVERGENT B3 ;  /* 0x0000000000037941 */ /* 0x000fea0003800200 */
.L_x_14:
[----:B------:R-:W2:Y:S04]  /*1030*/  LDG.E.64 R42, desc[UR8][R22.64+0x2008] ;  /* 0x00200808162a7981 */ /* 0x000ea8000c1e1b00 */
[----:B------:R-:W3:Y:S01]  /*1040*/  LDG.E.64 R30, desc[UR8][R22.64+0x2000] ;  /* 0x00200008161e7981 */ /* 0x000ee2000c1e1b00 */
[----:B------:R-:W-:Y:S01]  /*1050*/  MOV R34, 0x0 ;  /* 0x0000000000227802 */ /* 0x000fe20000000f00 */
[----:B------:R-:W-:Y:S01]  /*1060*/  IMAD.MOV.U32 R35, RZ, RZ, 0x3fd80000 ;  /* 0x3fd80000ff237424 */ /* 0x000fe200078e00ff */
[----:B------:R-:W-:Y:S01]  /*1070*/  DSETP.GT.AND P3, PT, R44, R28, PT ;  /* 0x0000001c2c00722a */ /* 0x000fe20003f64000 */
[----:B------:R-:W-:Y:S05]  /*1080*/  BSSY.RECONVERGENT B3, `(.L_x_16) ;  /* 0x000001d000037945 */ /* 0x000fea0003800200 */
        /* <DEDUP_REMOVED lines=26> */
[----:B------:R-:W-:Y:S01]  /*1230*/  MOV R34, R30 ;  /* 0x0000001e00227202 */ /* 0x000fe20000000f00 */
[----:B------:R-:W-:-:S07]  /*1240*/  IMAD.MOV.U32 R35, RZ, RZ, R31 ;  /* 0x000000ffff237224 */ /* 0x000fce00078e001f */
.L_x_17:
[----:B------:R-:W-:Y:S05]  /*1250*/  BSYNC.RECONVERGENT B3 ;  /* 0x0000000000037941 */ /* 0x000fea0003800200 */
.L_x_16:
[----:B------:R-:W2:Y:S04]  /*1260*/  LDG.E.64 R42, desc[UR8][R22.64+0x3008] ;  /* 0x00300808162a7981 */ /* 0x000ea8000c1e1b00 */
[----:B------:R-:W3:Y:S01]  /*1270*/  LDG.E.64 R26, desc[UR8][R22.64+0x3000] ;  /* 0x00300008161a7981 */ /* 0x000ee2000c1e1b00 */
[----:B------:R-:W-:Y:S01]  /*1280*/  DSETP.GT.AND P3, PT, R34, R24, PT ;  /* 0x000000182200722a */ /* 0x000fe20003f64000 */
[----:B------:R-:W-:Y:S05]  /*1290*/  BSSY.RECONVERGENT B3, `(.L_x_18) ;  /* 0x000001e000037945 */ /* 0x000fea0003800200 */
[----:B------:R-:W-:-:S02]  /*12a0*/  FSEL R24, R34, R24, P3 ;  /* 0x0000001822187208 */ /* 0x000fc40001800000 */
[----:B------:R-:W-:Y:S01]  /*12b0*/  FSEL R25, R35, R25, P3 ;  /* 0x0000001923197208 */ /* 0x000fe20001800000 */
        /* <DEDUP_REMOVED lines=27> */
.L_x_19:
[----:B------:R-:W-:Y:S05]  /*1470*/  BSYNC.RECONVERGENT B3 ;  /* 0x0000000000037941 */ /* 0x000fea0003800200 */
.L_x_18:
[----:B------:R-:W-:Y:S01]  /*1480*/  SEL R40, R9, R40, P0 ;  /* 0x0000002809287207 */ /* 0x000fe20000000000 */
[----:B------:R-:W-:Y:S01]  /*1490*/  DSETP.GT.AND P4, PT, R44, R24, PT ;  /* 0x000000182c00722a */ /* 0x000fe20003f84000 */
[----:B------:R-:W-:Y:S02]  /*14a0*/  IADD3 R3, P0, PT, R3, -0x8, RZ ;  /* 0xfffffff803037810 */ /* 0x000fe40007f1e0ff */
[----:B------:R-:W-:Y:S02]  /*14b0*/  SEL R40, R9, R40, P1 ;  /* 0x0000002809287207 */ /* 0x000fe40000800000 */
[----:B------:R-:W-:Y:S02]  /*14c0*/  IADD3.X R2, PT, PT, R2, -0x1, RZ, P0, !PT ;  /* 0xffffffff02027810 */ /* 0x000fe400007fe4ff */
[----:B------:R-:W-:Y:S02]  /*14d0*/  ISETP.NE.U32.AND P0, PT, R3, RZ, PT ;  /* 0x000000ff0300720c */ /* 0x000fe40003f05070 */
[----:B------:R-:W-:-:S02]  /*14e0*/  SEL R40, R9, R40, P2 ;  /* 0x0000002809287207 */ /* 0x000fc40001000000 */
[----:B------:R-:W-:Y:S02]  /*14f0*/  ISETP.NE.AND.EX P0, PT, R2, RZ, PT, P0 ;  /* 0x000000ff0200720c */ /* 0x000fe40003f05300 */
[----:B------:R-:W-:Y:S02]  /*1500*/  IADD3 R22, P2, PT, R22, 0x8000, RZ ;  /* 0x0000800016167810 */ /* 0x000fe40007f5e0ff */
[----:B------:R-:W-:Y:S02]  /*1510*/  IADD3 R5, P1, PT, R5, 0x800, RZ ;  /* 0x0000080005057810 */ /* 0x000fe40007f3e0ff */
[----:B------:R-:W-:Y:S01]  /*1520*/  SEL R40, R9, R40, P4 ;  /* 0x0000002809287207 */ /* 0x000fe20002000000 */
[----:B------:R-:W-:Y:S01]  /*1530*/  IMAD.X R23, RZ, RZ, R23, P2 ;  /* 0x000000ffff177224 */ /* 0x000fe200010e0617 */
[----:B------:R-:W-:Y:S02]  /*1540*/  FSEL R28, R44, R24, P4 ;  /* 0x000000182c1c7208 */ /* 0x000fe40002000000 */
[----:B------:R-:W-:-:S02]  /*1550*/  FSEL R29, R45, R25, P4 ;  /* 0x000000192d1d7208 */ /* 0x000fc40002000000 */
[----:B------:R-:W-:Y:S02]  /*1560*/  IADD3.X R4, PT, PT, RZ, R4, RZ, P1, !PT ;  /* 0x00000004ff047210 */ /* 0x000fe40000ffe4ff */
[----:B------:R-:W-:Y:S01]  /*1570*/  SEL R40, R9, R40, P3 ;  /* 0x0000002809287207 */ /* 0x000fe20001800000 */
[----:B------:R-:W-:Y:S06]  /*1580*/  @P0 BRA `(.L_x_20) ;  /* 0xffffffec007c0947 */ /* 0x000fec000383ffff */
.L_x_3:
[----:B------:R-:W-:Y:S05]  /*1590*/  BSYNC.RECONVERGENT B2 ;  /* 0x0000000000027941 */ /* 0x000fea0003800200 */
.L_x_2:
[----:B------:R-:W-:-:S04]  /*15a0*/  ISETP.NE.U32.AND P0, PT, R6, RZ, PT ;  /* 0x000000ff0600720c */ /* 0x000fc80003f05070 */
[----:B------:R-:W-:-:S13]  /*15b0*/  ISETP.NE.AND.EX P0, PT, RZ, RZ, PT, P0 ;  /* 0x000000ffff00720c */ /* 0x000fda0003f05300 */
[----:B------:R-:W-:Y:S05]  /*15c0*/  @!P0 BRA `(.L_x_1) ;  /* 0x0000001000448947 */ /* 0x000fea0003800000 */
[----:B------:R-:W-:Y:S01]  /*15d0*/  IADD3 R0, P1, PT, R6, -0x1, RZ ;  /* 0xffffffff06007810 */ /* 0x000fe20007f3e0ff */
[----:B------:R-:W-:Y:S03]  /*15e0*/  BSSY.RECONVERGENT B2, `(.L_x_21) ;  /* 0x0000096000027945 */ /* 0x000fe60003800200 */
[----:B------:R-:W-:Y:S01]  /*15f0*/  ISETP.GE.U32.AND P0, PT, R0, 0x3, PT ;  /* 0x000000030000780c */ /* 0x000fe20003f06070 */
[----:B------:R-:W-:-:S05]  /*1600*/  IMAD.X R0, RZ, RZ, -0x1, P1 ;  /* 0xffffffffff007424 */ /* 0x000fca00008e06ff */
[----:B------:R-:W-:-:S13]  /*1610*/  ISETP.GE.U32.AND.EX P0, PT, R0, RZ, PT, P0 ;  /* 0x000000ff0000720c */ /* 0x000fda0003f06100 */
[----:B------:R-:W-:Y:S05]  /*1620*/  @!P0 BRA `(.L_x_22) ;  /* 0x0000000800448947 */ /* 0x000fea0003800000 */
[----:B------:R-:W0:Y:S02]  /*1630*/  LDCU.64 UR4, c[0x0][0x380] ;  /* 0x00007000ff0477ac */ /* 0x000e240008000a00 */
[----:B0-----:R-:W-:-:S04]  /*1640*/  LEA R2, P0, R5, UR4, 0x4 ;  /* 0x0000000405027c11 */ /* 0x001fc8000f8020ff */
[----:B------:R-:W-:-:S05]  /*1650*/  LEA.HI.X R3, R5, UR5, R4, 0x4, P0 ;  /* 0x0000000505037c11 */ /* 0x000fca00080f2404 */
        /* <DEDUP_REMOVED lines=30> */
.L_x_24:
[----:B------:R-:W-:Y:S05]  /*1840*/  BSYNC.RECONVERGENT B3 ;  /* 0x0000000000037941 */ /* 0x000fea0003800200 */
.L_x_23:
[----:B------:R-:W2:Y:S04]  /*1850*/  LDG.E.64 R22, desc[UR8][R2.64+0x1008] ;  /* 0x0010080802167981 */ /* 0x000ea8000c1e1b00 */
[----:B------:R-:W3:Y:S01]  /*1860*/  LDG.E.64 R24, desc[UR8][R2.64+0x1000] ;  /* 0x0010000802187981 */ /* 0x000ee2000c1e1b00 */
[----:B------:R-:W-:Y:S01]  /*1870*/  DSETP.GT.AND P0, PT, R26, R28, PT ;  /* 0x0000001c1a00722a */ /* 0x000fe20003f04000 */
[----:B------:R-:W-:Y:S01]  /*1880*/  BSSY.RECONVERGENT B3, `(.L_x_25) ;  /* 0x000001e000037945 */ /* 0x000fe20003800200 */
[----:B--2---:R-:W-:Y:S02]  /*1890*/  DADD R22, R20, -R22 ;  /* 0x0000000014167229 */ /* 0x004fe40000000816 */
[----:B---3--:R-:W-:-:S06]  /*18a0*/  DADD R24, R18, -R24 ;  /* 0x0000000012187229 */ /* 0x008fcc0000000818 */
[----:B------:R-:W-:Y:S01]  /*18b0*/  DMUL R42, R22, R22 ;  /* 0x00000016162a7228 */ /* 0x000fe20000000000 */
[----:B------:R-:W-:Y:S02]  /*18c0*/  IMAD.MOV.U32 R22, RZ, RZ, 0x0 ;  /* 0x00000000ff167424 */ /* 0x000fe400078e00ff */
[----:B------:R-:W-:-:S05]  /*18d0*/  IMAD.MOV.U32 R23, RZ, RZ, 0x3fd80000 ;  /* 0x3fd80000ff177424 */ /* 0x000fca00078e00ff */
        /* <DEDUP_REMOVED lines=24> */
.L_x_26:
[----:B------:R-:W-:Y:S05]  /*1a60*/  BSYNC.RECONVERGENT B3 ;  /* 0x0000000000037941 */ /* 0x000fea0003800200 */
.L_x_25:
[----:B------:R-:W2:Y:S04]  /*1a70*/  LDG.E.64 R24, desc[UR8][R2.64+0x2008] ;  /* 0x0020080802187981 */ /* 0x000ea8000c1e1b00 */
[----:B------:R-:W3:Y:S01]  /*1a80*/  LDG.E.64 R26, desc[UR8][R2.64+0x2000] ;  /* 0x00200008021a7981 */ /* 0x000ee2000c1e1b00 */
[C-C-:B------:R-:W-:Y:S01]  /*1a90*/  DSETP.GT.OR P1, PT, R34.reuse, R22.reuse, P0 ;  /* 0x000000162200722a */ /* 0x140fe20000724400 */
[----:B------:R-:W-:Y:S01]  /*1aa0*/  BSSY.RECONVERGENT B3, `(.L_x_27) ;  /* 0x000001f000037945 */ /* 0x000fe20003800200 */
[----:B------:R-:W-:-:S06]  /*1ab0*/  DSETP.GT.AND P2, PT, R34, R22, PT ;  /* 0x000000162200722a */ /* 0x000fcc0003f44000 */
[----:B------:R-:W-:Y:S02]  /*1ac0*/  FSEL R22, R34, R22, P2 ;  /* 0x0000001622167208 */ /* 0x000fe40001000000 */
[----:B------:R-:W-:Y:S01]  /*1ad0*/  FSEL R23, R35, R23, P2 ;  /* 0x0000001723177208 */ /* 0x000fe20001000000 */
[----:B--2---:R-:W-:Y:S02]  /*1ae0*/  DADD R24, R20, -R24 ;  /* 0x0000000014187229 */ /* 0x004fe40000000818 */
[----:B---3--:R-:W-:-:S06]  /*1af0*/  DADD R26, R18, -R26 ;  /* 0x00000000121a7229 */ /* 0x008fcc000000081a */
[----:B------:R-:W-:Y:S01]  /*1b00*/  DMUL R42, R24, R24 ;  /* 0x00000018182a7228 */ /* 0x000fe20000000000 */
[----:B------:R-:W-:Y:S01]  /*1b10*/  IMAD.MOV.U32 R24, RZ, RZ, 0x0 ;  /* 0x00000000ff187424 */ /* 0x000fe200078e00ff */
[----:B------:R-:W-:-:S06]  /*1b20*/  MOV R25, 0x3fd80000 ;  /* 0x3fd8000000197802 */ /* 0x000fcc0000000f00 */
        /* <DEDUP_REMOVED lines=22> */
.L_x_28:
[----:B------:R-:W-:Y:S05]  /*1c90*/  BSYNC.RECONVERGENT B3 ;  /* 0x0000000000037941 */ /* 0x000fea0003800200 */
.L_x_27:
[----:B------:R-:W2:Y:S04]  /*1ca0*/  LDG.E.64 R28, desc[UR8][R2.64+0x3008] ;  /* 0x00300808021c7981 */ /* 0x000ea8000c1e1b00 */
[----:B------:R0:W3:Y:S01]  /*1cb0*/  LDG.E.64 R24, desc[UR8][R2.64+0x3000] ;  /* 0x0030000802187981 */ /* 0x0000e2000c1e1b00 */
[----:B------:R-:W-:Y:S01]  /*1cc0*/  DSETP.GT.AND P0, PT, R26, R22, PT ;  /* 0x000000161a00722a */ /* 0x000fe20003f04000 */
[----:B------:R-:W-:Y:S05]  /*1cd0*/  BSSY.RECONVERGENT B3, `(.L_x_29) ;  /* 0x000001e000037945 */ /* 0x000fea0003800200 */
[----:B0-----:R-:W-:-:S02]  /*1ce0*/  FSEL R2, R26, R22, P0 ;  /* 0x000000161a027208 */ /* 0x001fc40000000000 */
        /* <DEDUP_REMOVED lines=28> */
.L_x_30:
[----:B------:R-:W-:Y:S05]  /*1eb0*/  BSYNC.RECONVERGENT B3 ;  /* 0x0000000000037941 */ /* 0x000fea0003800200 */
.L_x_29:
[----:B------:R-:W-:Y:S01]  /*1ec0*/  DSETP.GT.AND P2, PT, R34, R2, PT ;  /* 0x000000022200722a */ /* 0x000fe20003f44000 */
[----:B------:R-:W-:Y:S02]  /*1ed0*/  SEL R40, R9, R40, P1 ;  /* 0x0000002809287207 */ /* 0x000fe40000800000 */
[----:B------:R-:W-:-:S03]  /*1ee0*/  IADD3 R5, P1, PT, R5, 0x400, RZ ;  /* 0x0000040005057810 */ /* 0x000fc60007f3e0ff */
[----:B------:R-:W-:Y:S02]  /*1ef0*/  SEL R40, R9, R40, P2 ;  /* 0x0000002809287207 */ /* 0x000fe40001000000 */
[----:B------:R-:W-:Y:S02]  /*1f00*/  FSEL R28, R34, R2, P2 ;  /* 0x00000002221c7208 */ /* 0x000fe40001000000 */
[----:B------:R-:W-:Y:S02]  /*1f10*/  FSEL R29, R35, R3, P2 ;  /* 0x00000003231d7208 */ /* 0x000fe40001000000 */
[----:B------:R-:W-:Y:S02]  /*1f20*/  IADD3.X R4, PT, PT, RZ, R4, RZ, P1, !PT ;  /* 0x00000004ff047210 */ /* 0x000fe40000ffe4ff */
[----:B------:R-:W-:-:S07]  /*1f30*/  SEL R40, R9, R40, P0 ;  /* 0x0000002809287207 */ /* 0x000fce0000000000 */
.L_x_22:
[----:B------:R-:W-:Y:S05]  /*1f40*/  BSYNC.RECONVERGENT B2 ;  /* 0x0000000000027941 */ /* 0x000fea0003800200 */
.L_x_21:
[----:B------:R-:W-:-:S13]  /*1f50*/  LOP3.LUT P0, RZ, R10, 0x3, RZ, 0xc0, !PT ;  /* 0x000000030aff7812 */ /* 0x000fda000780c0ff */
[----:B------:R-:W-:Y:S05]  /*1f60*/  @!P0 BRA `(.L_x_1) ;  /* 0x0000000400dc8947 */ /* 0x000fea0003800000 */
[----:B------:R-:W-:Y:S01]  /*1f70*/  LOP3.LUT P0, RZ, R14, 0x300, RZ, 0xc0, !PT ;  /* 0x000003000eff7812 */ /* 0x000fe2000780c0ff */
[----:B------:R-:W-:-:S12]  /*1f80*/  BSSY.RECONVERGENT B2, `(.L_x_31) ;  /* 0x000004d000027945 */ /* 0x000fd80003800200 */
        /* <DEDUP_REMOVED lines=34> */
.L_x_34:
[----:B------:R-:W-:Y:S05]  /*21b0*/  BSYNC.RECONVERGENT B3 ;  /* 0x0000000000037941 */ /* 0x000fea0003800200 */
.L_x_33:
        /* <DEDUP_REMOVED lines=10> */
[----:B------:R-:W-:Y:S01]  /*2260*/  MOV R22, 0x0 ;  /* 0x0000000000167802 */ /* 0x000fe20000000f00 */
[----:B------:R-:W-:-:S04]  /*2270*/  IMAD.MOV.U32 R23, RZ, RZ, 0x3fd80000 ;  /* 0x3fd80000ff177424 */ /* 0x000fc800078e00ff */
        /* <DEDUP_REMOVED lines=21> */
.L_x_36:
[----:B------:R-:W-:Y:S05]  /*23d0*/  BSYNC.RECONVERGENT B3 ;  /* 0x0000000000037941 */ /* 0x000fea0003800200 */
.L_x_35:
[----:B------:R-:W-:Y:S01]  /*23e0*/  DSETP.GT.AND P1, PT, R34, R2, PT ;  /* 0x000000022200722a */ /* 0x000fe20003f24000 */
[----:B------:R-:W-:-:S05]  /*23f0*/  IADD3 R5, P2, PT, R5, 0x200, RZ ;  /* 0x0000020005057810 */ /* 0x000fca0007f5e0ff */
[----:B------:R-:W-:Y:S01]  /*2400*/  SEL R40, R9, R40, P1 ;  /* 0x0000002809287207 */ /* 0x000fe20000800000 */
[----:B------:R-:W-:Y:S01]  /*2410*/  IMAD.X R4, RZ, RZ, R4, P2 ;  /* 0x000000ffff047224 */ /* 0x000fe200010e0604 */
[----:B------:R-:W-:Y:S02]  /*2420*/  FSEL R28, R34, R2, P1 ;  /* 0x00000002221c7208 */ /* 0x000fe40000800000 */
[----:B------:R-:W-:Y:S02]  /*2430*/  FSEL R29, R35, R3, P1 ;  /* 0x00000003231d7208 */ /* 0x000fe40000800000 */
[----:B------:R-:W-:-:S07]  /*2440*/  SEL R40, R9, R40, P0 ;  /* 0x0000002809287207 */ /* 0x000fce0000000000 */
.L_x_32:
[----:B------:R-:W-:Y:S05]  /*2450*/  BSYNC.RECONVERGENT B2 ;  /* 0x0000000000027941 */ /* 0x000fea0003800200 */
.L_x_31:
[----:B------:R-:W-:-:S13]  /*2460*/  LOP3.LUT P0, RZ, R14, 0x100, RZ, 0xc0, !PT ;  /* 0x000001000eff7812 */ /* 0x000fda000780c0ff */
[----:B------:R-:W-:Y:S05]  /*2470*/  @P0 BRA `(.L_x_1) ;  /* 0x0000000000980947 */ /* 0x000fea0003800000 */
[----:B------:R-:W0:Y:S02]  /*2480*/  LDCU.64 UR4, c[0x0][0x380] ;  /* 0x00007000ff0477ac */ /* 0x000e240008000a00 */
[----:B0-----:R-:W-:-:S04]  /*2490*/  LEA R2, P0, R5, UR4, 0x4 ;  /* 0x0000000405027c11 */ /* 0x001fc8000f8020ff */
[----:B------:R-:W-:-:S05]  /*24a0*/  LEA.HI.X R3, R5, UR5, R4, 0x4, P0 ;  /* 0x0000000505037c11 */ /* 0x000fca00080f2404 */
[----:B------:R-:W2:Y:S04]  /*24b0*/  LDG.E.64 R22, desc[UR8][R2.64+0x8] ;  /* 0x0000080802167981 */ /* 0x000ea8000c1e1b00 */
[----:B------:R-:W3:Y:S01]  /*24c0*/  LDG.E.64 R4, desc[UR8][R2.64] ;  /* 0x0000000802047981 */ /* 0x000ee2000c1e1b00 */
[----:B------:R-:W-:Y:S01]  /*24d0*/  BSSY.RECONVERGENT B2, `(.L_x_37) ;  /* 0x000001c000027945 */ /* 0x000fe20003800200 */
[----:B--2--5:R-:W-:Y:S02]  /*24e0*/  DADD R22, R20, -R22 ;  /* 0x0000000014167229 */ /* 0x024fe40000000816 */
[----:B---3--:R-:W-:Y:S01]  /*24f0*/  DADD R4, R18, -R4 ;  /* 0x0000000012047229 */ /* 0x008fe20000000804 */
[----:B------:R-:W-:Y:S01]  /*2500*/  IMAD.MOV.U32 R18, RZ, RZ, 0x0 ;  /* 0x00000000ff127424 */ /* 0x000fe200078e00ff */
[----:B------:R-:W-:-:S04]  /*2510*/  MOV R19, 0x3fd80000 ;  /* 0x3fd8000000137802 */ /* 0x000fc80000000f00 */
        /* <DEDUP_REMOVED lines=23> */
.L_x_38:
[----:B------:R-:W-:Y:S05]  /*2690*/  BSYNC.RECONVERGENT B2 ;  /* 0x0000000000027941 */ /* 0x000fea0003800200 */
.L_x_37:
[----:B------:R-:W-:-:S06]  /*26a0*/  DSETP.GT.AND P0, PT, R4, R28, PT ;  /* 0x0000001c0400722a */ /* 0x000fcc0003f04000 */
[----:B------:R-:W-:Y:S02]  /*26b0*/  FSEL R28, R4, R28, P0 ;  /* 0x0000001c041c7208 */ /* 0x000fe40000000000 */
[----:B------:R-:W-:Y:S02]  /*26c0*/  FSEL R29, R5, R29, P0 ;  /* 0x0000001d051d7208 */ /* 0x000fe40000000000 */
[----:B------:R-:W-:-:S07]  /*26d0*/  SEL R40, R9, R40, P0 ;  /* 0x0000002809287207 */ /* 0x000fce0000000000 */
.L_x_1:
[----:B------:R-:W-:Y:S05]  /*26e0*/  BSYNC.RECONVERGENT B0 ;  /* 0x0000000000007941 */ /* 0x000fea0003800200 */
.L_x_0:
[C---:B------:R-:W-:Y:S01]  /*26f0*/  ISETP.GT.U32.AND P6, PT, R32.reuse, 0x7f, PT ;  /* 0x0000007f2000780c */ /* 0x040fe20003fc4070 */
[----:B------:R0:W-:Y:S01]  /*2700*/  STS.64 [R7], R28 ;  /* 0x0000001c07007388 */ /* 0x0001e20000000a00 */
[----:B------:R-:W-:Y:S01]  /*2710*/  BSSY.RECONVERGENT B0, `(.L_x_39) ;  /* 0x0000010000007945 */ /* 0x000fe20003800200 */
[C---:B------:R-:W-:Y:S02]  /*2720*/  ISETP.GT.U32.AND P5, PT, R32.reuse, 0x3f, PT ;  /* 0x0000003f2000780c */ /* 0x040fe40003fa4070 */
[----:B------:R0:W-:Y:S01]  /*2730*/  STS [R7+0x8], R40 ;  /* 0x0000082807007388 */ /* 0x0001e20000000800 */
[----:B------:R-:W-:Y:S01]  /*2740*/  BAR.SYNC.DEFER_BLOCKING 0x0 ;  /* 0x0000000000007b1d */ /* 0x000fe20000010000 */
[C---:B------:R-:W-:Y:S02]  /*2750*/  ISETP.GT.U32.AND P4, PT, R32.reuse, 0x1f, PT ;  /* 0x0000001f2000780c */ /* 0x040fe40003f84070 */
[C---:B------:R-:W-:Y:S02]  /*2760*/  ISETP.GT.U32.AND P3, PT, R32.reuse, 0xf, PT ;  /* 0x0000000f2000780c */ /* 0x040fe40003f64070 */
[----:B------:R-:W-:-:S02]  /*2770*/  ISETP.GT.U32.AND P2, PT, R32, 0x7, PT ;  /* 0x000000072000780c */ /* 0x000fc40003f44070 */
[C---:B------:R-:W-:Y:S02]  /*2780*/  ISETP.GT.U32.AND P1, PT, R32.reuse, 0x3, PT ;  /* 0x000000032000780c */ /* 0x040fe40003f24070 */
[----:B------:R-:W-:Y:S01]  /*2790*/  ISETP.GT.U32.AND P0, PT, R32, 0x1, PT ;  /* 0x000000012000780c */ /* 0x000fe20003f04070 */
[----:B0-----:R-:W-:-:S12]  /*27a0*/  @P6 BRA `(.L_x_40) ;  /* 0x0000000000186947 */ /* 0x001fd80003800000 */
[----:B------:R-:W-:Y:S04]  /*27b0*/  LDS.64 R2, [R7] ;  /* 0x0000000007027984 */ /* 0x000fe80000000a00 */
[----:B------:R-:W0:Y:S02]  /*27c0*/  LDS.64 R4, [R7+0x800] ;  /* 0x0008000007047984 */ /* 0x000e240000000a00 */
[----:B0-----:R-:W-:-:S14]  /*27d0*/  DSETP.GEU.AND P6, PT, R2, R4, PT ;  /* 0x000000040200722a */ /* 0x001fdc0003fce000 */
[----:B------:R-:W0:Y:S04]  /*27e0*/  @!P6 LDS R0, [R7+0x808] ;  /* 0x000808000700e984 */ /* 0x000e280000000800 */
[----:B------:R1:W-:Y:S04]  /*27f0*/  @!P6 STS.64 [R7], R4 ;  /* 0x000000040700e388 */ /* 0x0003e80000000a00 */
[----:B0-----:R1:W-:Y:S02]  /*2800*/  @!P6 STS [R7+0x8], R0 ;  /* 0x000008000700e388 */ /* 0x0013e40000000800 */
.L_x_40:
[----:B------:R-:W-:Y:S05]  /*2810*/  BSYNC.RECONVERGENT B0 ;  /* 0x0000000000007941 */ /* 0x000fea0003800200 */
.L_x_39:
[----:B------:R-:W-:Y:S01]  /*2820*/  BAR.SYNC.DEFER_BLOCKING 0x0 ;  /* 0x0000000000007b1d */ /* 0x000fe20000010000 */
[----:B------:R-:W-:-:S05]  /*2830*/  ISETP.NE.AND P6, PT, R32, RZ, PT ;  /* 0x000000ff2000720c */ /* 0x000fca0003fc5270 */
[----:B------:R-:W-:Y:S04]  /*2840*/  BSSY.RECONVERGENT B0, `(.L_x_41) ;  /* 0x0000008000007945 */ /* 0x000fe80003800200 */
[----:B------:R-:W-:Y:S05]  /*2850*/  @P5 BRA `(.L_x_42) ;  /* 0x0000000000185947 */ /* 0x000fea0003800000 */
[----:B------:R-:W-:Y:S04]  /*2860*/  LDS.64 R2, [R7] ;  /* 0x0000000007027984 */ /* 0x000fe80000000a00 */
[----:B-1----:R-:W0:Y:S02]  /*2870*/  LDS.64 R4, [R7+0x400] ;  /* 0x0004000007047984 */ /* 0x002e240000000a00 */
[----:B0-----:R-:W-:-:S14]  /*2880*/  DSETP.GEU.AND P5, PT, R2, R4, PT ;  /* 0x000000040200722a */ /* 0x001fdc0003fae000 */
[----:B------:R-:W0:Y:S04]  /*2890*/  @!P5 LDS R0, [R7+0x408] ;  /* 0x000408000700d984 */ /* 0x000e280000000800 */
[----:B------:R2:W-:Y:S04]  /*28a0*/  @!P5 STS.64 [R7], R4 ;  /* 0x000000040700d388 */ /* 0x0005e80000000a00 */
[----:B0-----:R2:W-:Y:S02]  /*28b0*/  @!P5 STS [R7+0x8], R0 ;  /* 0x000008000700d388 */ /* 0x0015e40000000800 */
.L_x_42:
[----:B------:R-:W-:Y:S05]  /*28c0*/  BSYNC.RECONVERGENT B0 ;  /* 0x0000000000007941 */ /* 0x000fea0003800200 */
.L_x_41:
[----:B------:R-:W-:Y:S06]  /*28d0*/  BAR.SYNC.DEFER_BLOCKING 0x0 ;  /* 0x0000000000007b1d */ /* 0x000fec0000010000 */
[----:B------:R-:W-:Y:S04]  /*28e0*/  BSSY.RECONVERGENT B0, `(.L_x_43) ;  /* 0x0000008000007945 */ /* 0x000fe80003800200 */
[----:B------:R-:W-:Y:S05]  /*28f0*/  @P4 BRA `(.L_x_44) ;  /* 0x0000000000184947 */ /* 0x000fea0003800000 */
[----:B------:R-:W-:Y:S04]  /*2900*/  LDS.64 R2, [R7] ;  /* 0x0000000007027984 */ /* 0x000fe80000000a00 */
[----:B-12---:R-:W0:Y:S02]  /*2910*/  LDS.64 R4, [R7+0x200] ;  /* 0x0002000007047984 */ /* 0x006e240000000a00 */
[----:B0-----:R-:W-:-:S14]  /*2920*/  DSETP.GEU.AND P4, PT, R2, R4, PT ;  /* 0x000000040200722a */ /* 0x001fdc0003f8e000 */
[----:B------:R-:W0:Y:S04]  /*2930*/  @!P4 LDS R0, [R7+0x208] ;  /* 0x000208000700c984 */ /* 0x000e280000000800 */
[----:B------:R3:W-:Y:S04]  /*2940*/  @!P4 STS.64 [R7], R4 ;  /* 0x000000040700c388 */ /* 0x0007e80000000a00 */
[----:B0-----:R3:W-:Y:S02]  /*2950*/  @!P4 STS [R7+0x8], R0 ;  /* 0x000008000700c388 */ /* 0x0017e40000000800 */
.L_x_44:
[----:B------:R-:W-:Y:S05]  /*2960*/  BSYNC.RECONVERGENT B0 ;  /* 0x0000000000007941 */ /* 0x000fea0003800200 */
.L_x_43:
[----:B------:R-:W-:Y:S06]  /*2970*/  BAR.SYNC.DEFER_BLOCKING 0x0 ;  /* 0x0000000000007b1d */ /* 0x000fec0000010000 */
[----:B------:R-:W-:Y:S04]  /*2980*/  BSSY.RECONVERGENT B0, `(.L_x_45) ;  /* 0x0000008000007945 */ /* 0x000fe80003800200 */
[----:B------:R-:W-:Y:S05]  /*2990*/  @P3 BRA `(.L_x_46) ;  /* 0x0000000000183947 */ /* 0x000fea0003800000 */
[----:B------:R-:W-:Y:S04]  /*29a0*/  LDS.64 R2, [R7] ;  /* 0x0000000007027984 */ /* 0x000fe80000000a00 */
[----:B-123--:R-:W0:Y:S02]  /*29b0*/  LDS.64 R4, [R7+0x100] ;  /* 0x0001000007047984 */ /* 0x00ee240000000a00 */
[----:B0-----:R-:W-:-:S14]  /*29c0*/  DSETP.GEU.AND P3, PT, R2, R4, PT ;  /* 0x000000040200722a */ /* 0x001fdc0003f6e000 */
[----:B------:R-:W0:Y:S04]  /*29d0*/  @!P3 LDS R0, [R7+0x108] ;  /* 0x000108000700b984 */ /* 0x000e280000000800 */
[----:B------:R4:W-:Y:S04]  /*29e0*/  @!P3 STS.64 [R7], R4 ;  /* 0x000000040700b388 */ /* 0x0009e80000000a00 */
[----:B0-----:R4:W-:Y:S02]  /*29f0*/  @!P3 STS [R7+0x8], R0 ;  /* 0x000008000700b388 */ /* 0x0019e40000000800 */
.L_x_46:
[----:B------:R-:W-:Y:S05]  /*2a00*/  BSYNC.RECONVERGENT B0 ;  /* 0x0000000000007941 */ /* 0x000fea0003800200 */
.L_x_45:
[----:B------:R-:W-:Y:S06]  /*2a10*/  BAR.SYNC.DEFER_BLOCKING 0x0 ;  /* 0x0000000000007b1d */ /* 0x000fec0000010000 */
[----:B------:R-:W-:Y:S04]  /*2a20*/  BSSY.RECONVERGENT B0, `(.L_x_47) ;  /* 0x0000008000007945 */ /* 0x000fe80003800200 */
[----:B------:R-:W-:Y:S05]  /*2a30*/  @P2 BRA `(.L_x_48) ;  /* 0x0000000000182947 */ /* 0x000fea0003800000 */
[----:B------:R-:W-:Y:S04]  /*2a40*/  LDS.64 R2, [R7] ;  /* 0x0000000007027984 */ /* 0x000fe80000000a00 */
[----:B-1234-:R-:W0:Y:S02]  /*2a50*/  LDS.64 R4, [R7+0x80] ;  /* 0x0000800007047984 */ /* 0x01ee240000000a00 */
[----:B0-----:R-:W-:-:S14]  /*2a60*/  DSETP.GEU.AND P2, PT, R2, R4, PT ;  /* 0x000000040200722a */ /* 0x001fdc0003f4e000 */
[----:B------:R-:W0:Y:S04]  /*2a70*/  @!P2 LDS R0, [R7+0x88] ;  /* 0x000088000700a984 */ /* 0x000e280000000800 */
[----:B------:R1:W-:Y:S04]  /*2a80*/  @!P2 STS.64 [R7], R4 ;  /* 0x000000040700a388 */ /* 0x0003e80000000a00 */
[----:B0-----:R1:W-:Y:S02]  /*2a90*/  @!P2 STS [R7+0x8], R0 ;  /* 0x000008000700a388 */ /* 0x0013e40000000800 */
.L_x_48:
[----:B------:R-:W-:Y:S05]  /*2aa0*/  BSYNC.RECONVERGENT B0 ;  /* 0x0000000000007941 */ /* 0x000fea0003800200 */
.L_x_47:
        /* <DEDUP_REMOVED lines=9> */
.L_x_50:
[----:B------:R-:W-:Y:S05]  /*2b40*/  BSYNC.RECONVERGENT B0 ;  /* 0x0000000000007941 */ /* 0x000fea0003800200 */
.L_x_49:
        /* <DEDUP_REMOVED lines=9> */
.L_x_52:
[----:B------:R-:W-:Y:S05]  /*2be0*/  BSYNC.RECONVERGENT B0 ;  /* 0x0000000000007941 */ /* 0x000fea0003800200 */
.L_x_51:
[----:B------:R-:W-:Y:S06]  /*2bf0*/  BAR.SYNC.DEFER_BLOCKING 0x0 ;  /* 0x0000000000007b1d */ /* 0x000fec0000010000 */
[----:B------:R-:W-:Y:S04]  /*2c00*/  BSSY.RECONVERGENT B0, `(.L_x_53) ;  /* 0x000000b000007945 */ /* 0x000fe80003800200 */
[----:B------:R-:W-:Y:S05]  /*2c10*/  @P6 BRA `(.L_x_54) ;  /* 0x0000000000246947 */ /* 0x000fea0003800000 */
[----:B------:R-:W0:Y:S01]  /*2c20*/  S2UR UR5, SR_CgaCtaId ;  /* 0x00000000000579c3 */ /* 0x000e220000008800 */
[----:B------:R-:W-:Y:S01]  /*2c30*/  UMOV UR4, 0x400 ;  /* 0x0000040000047882 */ /* 0x000fe20000000000 */
[----:B------:R-:W-:Y:S01]  /*2c40*/  LDS.64 R2, [R7] ;  /* 0x0000000007027984 */ /* 0x000fe20000000a00 */
[----:B0-----:R-:W-:-:S09]  /*2c50*/  ULEA UR4, UR5, UR4, 0x18 ;  /* 0x0000000405047291 */ /* 0x001fd2000f8ec0ff */
[----:B-1234-:R-:W0:Y:S02]  /*2c60*/  LDS.64 R4, [UR4+0x10] ;  /* 0x00001004ff047984 */ /* 0x01ee240008000a00 */
[----:B0-----:R-:W-:-:S14]  /*2c70*/  DSETP.GEU.AND P0, PT, R2, R4, PT ;  /* 0x000000040200722a */ /* 0x001fdc0003f0e000 */
[----:B------:R-:W-:Y:S04]  /*2c80*/  @!P0 STS.64 [R7], R4 ;  /* 0x0000000407008388 */ /* 0x000fe80000000a00 */
[----:B------:R-:W0:Y:S04]  /*2c90*/  @!P0 LDS R0, [UR4+0x18] ;  /* 0x00001804ff008984 */ /* 0x000e280008000800 */
[----:B0-----:R0:W-:Y:S02]  /*2ca0*/  @!P0 STS [R7+0x8], R0 ;  /* 0x0000080007008388 */ /* 0x0011e40000000800 */
.L_x_54:
[----:B------:R-:W-:Y:S05]  /*2cb0*/  BSYNC.RECONVERGENT B0 ;  /* 0x0000000000007941 */ /* 0x000fea0003800200 */
.L_x_53:
[----:B------:R-:W-:Y:S06]  /*2cc0*/  BAR.SYNC.DEFER_BLOCKING 0x0 ;  /* 0x0000000000007b1d */ /* 0x000fec0000010000 */
[----:B------:R-:W-:Y:S04]  /*2cd0*/  BSSY.RECONVERGENT B0, `(.L_x_55) ;  /* 0x0000015000007945 */ /* 0x000fe80003800200 */
[----:B------:R-:W-:Y:S05]  /*2ce0*/  @P6 BRA `(.L_x_56) ;  /* 0x00000000004c6947 */ /* 0x000fea0003800000 */
[----:B------:R-:W2:Y:S02]  /*2cf0*/  LDG.E.64 R2, desc[UR8][R16.64] ;  /* 0x0000000810027981 */ /* 0x000ea4000c1e1b00 */
[----:B--2---:R-:W-:-:S14]  /*2d00*/  DSETP.NEU.AND P0, PT, R2, -100, PT ;  /* 0xc05900000200742a */ /* 0x004fdc0003f0d000 */
[----:B------:R-:W-:Y:S05]  /*2d10*/  @P0 BRA `(.L_x_57) ;  /* 0x00000000001c0947 */ /* 0x000fea0003800000 */
[----:B01-34-:R-:W2:Y:S02]  /*2d20*/  LDG.E R0, desc[UR8][R16.64+0x8] ;  /* 0x0000080810007981 */ /* 0x01bea4000c1e1900 */
[----:B--2---:R-:W-:-:S13]  /*2d30*/  ISETP.NE.AND P0, PT, R0, -0x1, PT ;  /* 0xffffffff0000780c */ /* 0x004fda0003f05270 */
[----:B------:R-:W0:Y:S01]  /*2d40*/  @!P0 S2R R5, SR_CgaCtaId ;  /* 0x0000000000058919 */ /* 0x000e220000008800 */
[----:B------:R-:W-:-:S04]  /*2d50*/  @!P0 MOV R0, 0x400 ;  /* 0x0000040000008802 */ /* 0x000fc80000000f00 */
[----:B0-----:R-:W-:-:S05]  /*2d60*/  @!P0 LEA R0, R5, R0, 0x18 ;  /* 0x0000000005008211 */ /* 0x001fca00078ec0ff */
[----:B------:R2:W0:Y:S01]  /*2d70*/  @!P0 LDS.64 R4, [R0] ;  /* 0x0000000000048984 */ /* 0x0004220000000a00 */
[----:B------:R-:W-:Y:S05]  /*2d80*/  @!P0 BRA `(.L_x_58) ;  /* 0x0000000000188947 */ /* 0x000fea0003800000 */
.L_x_57:
[----:B01-34-:R-:W0:Y:S01]  /*2d90*/  S2R R5, SR_CgaCtaId ;  /* 0x0000000000057919 */ /* 0x01be220000008800 */
[----:B--2---:R-:W-:-:S04]  /*2da0*/  MOV R0, 0x400 ;  /* 0x0000040000007802 */ /* 0x004fc80000000f00 */
[----:B0-----:R-:W-:-:S05]  /*2db0*/  LEA R0, R5, R0, 0x18 ;  /* 0x0000000005007211 */ /* 0x001fca00078ec0ff */
[----:B------:R-:W0:Y:S02]  /*2dc0*/  LDS.64 R4, [R0] ;  /* 0x0000000000047984 */ /* 0x000e240000000a00 */
[----:B0-----:R-:W-:-:S14]  /*2dd0*/  DSETP.GT.AND P0, PT, R2, R4, PT ;  /* 0x000000040200722a */ /* 0x001fdc0003f04000 */
[----:B------:R-:W-:Y:S05]  /*2de0*/  @!P0 BRA `(.L_x_56) ;  /* 0x00000000000c8947 */ /* 0x000fea0003800000 */
.L_x_58:
[----:B------:R-:W1:Y:S04]  /*2df0*/  LDS R3, [R0+0x8] ;  /* 0x0000080000037984 */ /* 0x000e680000000800 */
[----:B0-----:R0:W-:Y:S04]  /*2e00*/  STG.E.64 desc[UR8][R16.64], R4 ;  /* 0x0000000410007986 */ /* 0x0011e8000c101b08 */
[----:B-1----:R0:W-:Y:S02]  /*2e10*/  STG.E desc[UR8][R16.64+0x8], R3 ;  /* 0x0000080310007986 */ /* 0x0021e4000c101908 */
.L_x_56:
[----:B------:R-:W-:Y:S05]  /*2e20*/  BSYNC.RECONVERGENT B0 ;  /* 0x0000000000007941 */ /* 0x000fea0003800200 */
.L_x_55:
[----:B------:R-:W1:Y:S01]  /*2e30*/  LDCU UR4, c[0x0][0x388] ;  /* 0x00007100ff0477ac */ /* 0x000e620008000800 */
[----:B------:R-:W-:-:S05]  /*2e40*/  IADD3 R9, P0, PT, R9, UR6, RZ ;  /* 0x0000000609097c10 */ /* 0x000fca000ff1e0ff */
[----:B------:R-:W-:Y:S01]  /*2e50*/  IMAD.X R8, RZ, RZ, R8, P0 ;  /* 0x000000ffff087224 */ /* 0x000fe200000e0608 */
[----:B-1----:R-:W-:-:S04]  /*2e60*/  ISETP.GE.U32.AND P0, PT, R9, UR4, PT ;  /* 0x0000000409007c0c */ /* 0x002fc8000bf06070 */
[----:B------:R-:W-:-:S13]  /*2e70*/  ISETP.GE.U32.AND.EX P0, PT, R8, R15, PT, P0 ;  /* 0x0000000f0800720c */ /* 0x000fda0003f06100 */
[----:B------:R-:W-:Y:S05]  /*2e80*/  @!P0 BRA `(.L_x_59) ;  /* 0xffffffd000c48947 */ /* 0x000fea000383ffff */
[----:B------:R-:W-:Y:S05]  /*2e90*/  EXIT ;  /* 0x000000000000794d */ /* 0x000fea0003800000 */
        .weak           $__internal_0_$__cuda_sm20_dsqrt_rn_f64_mediumpath_v1
        .type           $__internal_0_$__cuda_sm20_dsqrt_rn_f64_mediumpath_v1,@function
        .size           $__internal_0_$__cuda_sm20_dsqrt_rn_f64_mediumpath_v1,(.L_x_65 - $__internal_0_$__cuda_sm20_dsqrt_rn_f64_mediumpath_v1)
$__internal_0_$__cuda_sm20_dsqrt_rn_f64_mediumpath_v1:
[----:B------:R-:W-:Y:S01]  /*2ea0*/  ISETP.GE.U32.AND P4, PT, R30, -0x3400000, PT ;  /* 0xfcc000001e00780c */ /* 0x000fe20003f86070 */
[----:B------:R-:W-:Y:S01]  /*2eb0*/  BSSY.RECONVERGENT B1, `(.L_x_60) ;  /* 0x0000026000017945 */ /* 0x000fe20003800200 */
[----:B------:R-:W-:Y:S02]  /*2ec0*/  IMAD.MOV.U32 R30, RZ, RZ, R42 ;  /* 0x000000ffff1e7224 */ /* 0x000fe400078e002a */
[----:B------:R-:W-:Y:S02]  /*2ed0*/  IMAD.MOV.U32 R42, RZ, RZ, R0 ;  /* 0x000000ffff2a7224 */ /* 0x000fe400078e0000 */
[----:B------:R-:W-:-:S07]  /*2ee0*/  IMAD.MOV.U32 R43, RZ, RZ, R33 ;  /* 0x000000ffff2b7224 */ /* 0x000fce00078e0021 */
[----:B------:R-:W-:Y:S05]  /*2ef0*/  @!P4 BRA `(.L_x_61) ;  /* 0x000000000020c947 */ /* 0x000fea0003800000 */
[----:B------:R-:W-:-:S10]  /*2f00*/  DFMA.RM R38, R36, R42, R38 ;  /* 0x0000002a2426722b */ /* 0x000fd40000004026 */
[----:B------:R-:W-:-:S04]  /*2f10*/  IADD3 R36, P4, PT, R38, 0x1, RZ ;  /* 0x0000000126247810 */ /* 0x000fc80007f9e0ff */
[----:B------:R-:W-:-:S06]  /*2f20*/  IADD3.X R37, PT, PT, RZ, R39, RZ, P4, !PT ;  /* 0x00000027ff257210 */ /* 0x000fcc00027fe4ff */
[----:B------:R-:W-:-:S08]  /*2f30*/  DFMA.RP R30, -R38, R36, R30 ;  /* 0x00000024261e722b */ /* 0x000fd0000000811e */
[----:B------:R-:W-:-:S06]  /*2f40*/  DSETP.GT.AND P4, PT, R30, RZ, PT ;  /* 0x000000ff1e00722a */ /* 0x000fcc0003f84000 */
[----:B------:R-:W-:Y:S02]  /*2f50*/  FSEL R36, R36, R38, P4 ;  /* 0x0000002624247208 */ /* 0x000fe40002000000 */
[----:B------:R-:W-:Y:S01]  /*2f60*/  FSEL R37, R37, R39, P4 ;  /* 0x0000002725257208 */ /* 0x000fe20002000000 */
[----:B------:R-:W-:Y:S06]  /*2f70*/  BRA `(.L_x_62) ;  /* 0x0000000000647947 */ /* 0x000fec0003800000 */
.L_x_61:
[----:B------:R-:W-:-:S14]  /*2f80*/  DSETP.NE.AND P4, PT, R30, RZ, PT ;  /* 0x000000ff1e00722a */ /* 0x000fdc0003f85000 */
[----:B------:R-:W-:Y:S05]  /*2f90*/  @!P4 BRA `(.L_x_63) ;  /* 0x000000000058c947 */ /* 0x000fea0003800000 */
[----:B------:R-:W-:-:S13]  /*2fa0*/  ISETP.GE.AND P4, PT, R31, RZ, PT ;  /* 0x000000ff1f00720c */ /* 0x000fda0003f86270 */
[----:B------:R-:W-:Y:S02]  /*2fb0*/  @!P4 IMAD.MOV.U32 R36, RZ, RZ, 0x0 ;  /* 0x00000000ff24c424 */ /* 0x000fe400078e00ff */
[----:B------:R-:W-:Y:S01]  /*2fc0*/  @!P4 IMAD.MOV.U32 R37, RZ, RZ, -0x80000 ;  /* 0xfff80000ff25c424 */ /* 0x000fe200078e00ff */
[----:B------:R-:W-:Y:S06]  /*2fd0*/  @!P4 BRA `(.L_x_62) ;  /* 0x00000000004cc947 */ /* 0x000fec0003800000 */
[----:B------:R-:W-:-:S13]  /*2fe0*/  ISETP.GT.AND P4, PT, R31, 0x7fefffff, PT ;  /* 0x7fefffff1f00780c */ /* 0x000fda0003f84270 */
[----:B------:R-:W-:Y:S05]  /*2ff0*/  @P4 BRA `(.L_x_63) ;  /* 0x0000000000404947 */ /* 0x000fea0003800000 */
[----:B------:R-:W-:Y:S01]  /*3000*/  DMUL R42, R30, 8.11296384146066816958e+31 ;  /* 0x469000001e2a7828 */ /* 0x000fe20000000000 */
[----:B------:R-:W-:Y:S02]  /*3010*/  IMAD.MOV.U32 R38, RZ, RZ, RZ ;  /* 0x000000ffff267224 */ /* 0x000fe400078e00ff */
[----:B------:R-:W-:Y:S02]  /*3020*/  IMAD.MOV.U32 R30, RZ, RZ, 0x0 ;  /* 0x00000000ff1e7424 */ /* 0x000fe400078e00ff */
[----:B------:R-:W-:Y:S01]  /*3030*/  IMAD.MOV.U32 R31, RZ, RZ, 0x3fd80000 ;  /* 0x3fd80000ff1f7424 */ /* 0x000fe200078e00ff */
[----:B------:R-:W0:Y:S02]  /*3040*/  MUFU.RSQ64H R39, R43 ;  /* 0x0000002b00277308 */ /* 0x000e240000001c00 */
[----:B0-----:R-:W-:-:S08]  /*3050*/  DMUL R36, R38, R38 ;  /* 0x0000002626247228 */ /* 0x001fd00000000000 */
[----:B------:R-:W-:-:S08]  /*3060*/  DFMA R36, R42, -R36, 1 ;  /* 0x3ff000002a24742b */ /* 0x000fd00000000824 */
[----:B------:R-:W-:Y:S02]  /*3070*/  DFMA R30, R36, R30, 0.5 ;  /* 0x3fe00000241e742b */ /* 0x000fe4000000001e */
[----:B------:R-:W-:-:S08]  /*3080*/  DMUL R36, R38, R36 ;  /* 0x0000002426247228 */ /* 0x000fd00000000000 */
[----:B------:R-:W-:-:S08]  /*3090*/  DFMA R36, R30, R36, R38 ;  /* 0x000000241e24722b */ /* 0x000fd00000000026 */
[----:B------:R-:W-:Y:S02]  /*30a0*/  DMUL R30, R42, R36 ;  /* 0x000000242a1e7228 */ /* 0x000fe40000000000 */
[----:B------:R-:W-:-:S06]  /*30b0*/  IADD3 R37, PT, PT, R37, -0x100000, RZ ;  /* 0xfff0000025257810 */ /* 0x000fcc0007ffe0ff */
[----:B------:R-:W-:-:S08]  /*30c0*/  DFMA R38, R30, -R30, R42 ;  /* 0x8000001e1e26722b */ /* 0x000fd0000000002a */
[----:B------:R-:W-:-:S10]  /*30d0*/  DFMA R36, R36, R38, R30 ;  /* 0x000000262424722b */ /* 0x000fd4000000001e */
[----:B------:R-:W-:Y:S01]  /*30e0*/  VIADD R37, R37, 0xfcb00000 ;  /* 0xfcb0000025257836 */ /* 0x000fe20000000000 */
[----:B------:R-:W-:Y:S06]  /*30f0*/  BRA `(.L_x_62) ;  /* 0x0000000000047947 */ /* 0x000fec0003800000 */
.L_x_63:
[----:B------:R-:W-:-:S11]  /*3100*/  DADD R36, R30, R30 ;  /* 0x000000001e247229 */ /* 0x000fd6000000001e */
.L_x_62:
[----:B------:R-:W-:Y:S05]  /*3110*/  BSYNC.RECONVERGENT B1 ;  /* 0x0000000000017941 */ /* 0x000fea0003800200 */
.L_x_60:
[----:B------:R-:W-:Y:S02]  /*3120*/  IMAD.MOV.U32 R35, RZ, RZ, 0x0 ;  /* 0x00000000ff237424 */ /* 0x000fe400078e00ff */
[----:B------:R-:W-:Y:S02]  /*3130*/  IMAD.MOV.U32 R30, RZ, RZ, R36 ;  /* 0x000000ffff1e7224 */ /* 0x000fe400078e0024 */
[----:B------:R-:W-:Y:S01]  /*3140*/  IMAD.MOV.U32 R31, RZ, RZ, R37 ;  /* 0x000000ffff1f7224 */ /* 0x000fe200078e0025 */
[----:B------:R-:W-:Y:S06]  /*3150*/  RET.REL.NODEC R34 `(metricCenter) ;  /* 0xffffffcc22a87950 */ /* 0x000fec0003c3ffff */
.L_x_64:
[----:B------:R-:W-:-:S00]  /*3160*/  BRA `(.L_x_64) ;  /* 0xfffffffc00fc7947 */ /* 0x000fc0000383ffff */
[----:B------:R-:W-:-:S00]  /*3170*/  NOP ;  /* 0x0000000000007918 */ /* 0x000fc00000000000 */
        /* <DEDUP_REMOVED lines=8> */
.L_x_65:


//--------------------- .nv.shared.metricCenter   --------------------------
	.section	.nv.shared.metricCenter,"aw",@nobits
	.sectionflags	@""
	.align	8
.nv.shared.metricCenter:
	.zero		5120


//--------------------- .nv.shared.reserved.0     --------------------------
	.section	.nv.shared.reserved.0,"aw",@nobits
	.weak		__nv_reservedSMEM_offset_0_alias
	.size		__nv_reservedSMEM_offset_0_alias, 0, 64
	.other		__nv_reservedSMEM_offset_0_alias,@"STO_CUDA_RESERVED_SHARED STV_DEFAULT"
__nv_reservedSMEM_offset_0_alias:
	.zero		0
	.zero		64


//--------------------- .nv.global                --------------------------
	.section	.nv.global,"aw",@nobits
	.align	8
.nv.global:
	.type		devResult,@object
	.size		devResult,(.L_0 - devResult)
devResult:
	.zero		320
.L_0:


//--------------------- .nv.constant0.metricCenter --------------------------
	.section	.nv.constant0.metricCenter,"a",@progbits
	.sectionflags	@""
	.align	4
.nv.constant0.metricCenter:
	.zero		908


//--------------------- SYMBOLS --------------------------

	.type		.nv.reservedSmem.offset0,@object
	.size		.nv.reservedSmem.offset0,0x4
	.type		.nv.reservedSmem.cap,@object
	.size		.nv.reservedSmem.cap,0x4
